//
// Generated by NVIDIA NVVM Compiler
//
// Compiler Build ID: CL-36424714
// Cuda compilation tools, release 13.0, V13.0.88
// Based on NVVM 20.0.0
//

.version 9.0
.target sm_100
.address_size 64

	// .globl	_Z8do_blockiPdS_S_iii
.extern .func  (.param .b32 func_retval0) vprintf
(
	.param .b64 vprintf_param_0,
	.param .b64 vprintf_param_1
)
;
.global .align 1 .b8 $str[2] = {32};
.global .align 1 .b8 $str$1[6] = {37, 46, 48, 102, 32};
.global .align 1 .b8 $str$2[2] = {10};

.visible .entry _Z8do_blockiPdS_S_iii(
	.param .u32 _Z8do_blockiPdS_S_iii_param_0,
	.param .u64 .ptr .align 1 _Z8do_blockiPdS_S_iii_param_1,
	.param .u64 .ptr .align 1 _Z8do_blockiPdS_S_iii_param_2,
	.param .u64 .ptr .align 1 _Z8do_blockiPdS_S_iii_param_3,
	.param .u32 _Z8do_blockiPdS_S_iii_param_4,
	.param .u32 _Z8do_blockiPdS_S_iii_param_5,
	.param .u32 _Z8do_blockiPdS_S_iii_param_6
)
{
	.reg .pred 	%p<13>;
	.reg .b32 	%r<40>;
	.reg .b64 	%rd<39>;
	.reg .b64 	%fd<66>;

	ld.param.u32 	%r17, [_Z8do_blockiPdS_S_iii_param_0];
	ld.param.u64 	%rd5, [_Z8do_blockiPdS_S_iii_param_1];
	ld.param.u64 	%rd6, [_Z8do_blockiPdS_S_iii_param_2];
	ld.param.u64 	%rd4, [_Z8do_blockiPdS_S_iii_param_3];
	ld.param.u32 	%r19, [_Z8do_blockiPdS_S_iii_param_4];
	ld.param.u32 	%r20, [_Z8do_blockiPdS_S_iii_param_5];
	ld.param.u32 	%r18, [_Z8do_blockiPdS_S_iii_param_6];
	cvta.to.global.u64 	%rd1, %rd6;
	cvta.to.global.u64 	%rd2, %rd5;
	mov.u32 	%r21, %tid.x;
	div.u32 	%r2, %r21, %r19;
	mul.lo.s32 	%r22, %r2, %r19;
	sub.s32 	%r1, %r21, %r22;
	setp.ge.s32 	%p1, %r1, %r19;
	setp.ge.s32 	%p2, %r2, %r20;
	or.pred  	%p3, %p1, %p2;
	@%p3 bra 	$L__BB0_14;
	cvta.to.global.u64 	%rd7, %rd4;
	mad.lo.s32 	%r23, %r1, %r17, %r2;
	mul.wide.s32 	%rd8, %r23, 8;
	add.s64 	%rd3, %rd7, %rd8;
	ld.global.f64 	%fd65, [%rd3];
	setp.lt.s32 	%p4, %r18, 1;
	@%p4 bra 	$L__BB0_13;
	mul.lo.s32 	%r3, %r2, %r17;
	and.b32  	%r4, %r18, 7;
	setp.lt.u32 	%p5, %r18, 8;
	mov.b32 	%r38, 0;
	@%p5 bra 	$L__BB0_5;
	and.b32  	%r38, %r18, 2147483640;
	neg.s32 	%r35, %r38;
	mov.b32 	%r36, 0;
	mul.wide.s32 	%rd13, %r17, 8;
$L__BB0_4:
	.pragma "nounroll";
	mad.lo.s32 	%r26, %r36, %r17, %r1;
	mul.wide.s32 	%rd9, %r26, 8;
	add.s64 	%rd10, %rd2, %rd9;
	ld.global.f64 	%fd15, [%rd10];
	add.s32 	%r27, %r36, %r3;
	mul.wide.s32 	%rd11, %r27, 8;
	add.s64 	%rd12, %rd1, %rd11;
	ld.global.f64 	%fd16, [%rd12];
	fma.rn.f64 	%fd17, %fd15, %fd16, %fd65;
	add.s64 	%rd14, %rd10, %rd13;
	ld.global.f64 	%fd18, [%rd14];
	ld.global.f64 	%fd19, [%rd12+8];
	fma.rn.f64 	%fd20, %fd18, %fd19, %fd17;
	add.s64 	%rd15, %rd14, %rd13;
	ld.global.f64 	%fd21, [%rd15];
	ld.global.f64 	%fd22, [%rd12+16];
	fma.rn.f64 	%fd23, %fd21, %fd22, %fd20;
	add.s64 	%rd16, %rd15, %rd13;
	ld.global.f64 	%fd24, [%rd16];
	ld.global.f64 	%fd25, [%rd12+24];
	fma.rn.f64 	%fd26, %fd24, %fd25, %fd23;
	add.s64 	%rd17, %rd16, %rd13;
	ld.global.f64 	%fd27, [%rd17];
	ld.global.f64 	%fd28, [%rd12+32];
	fma.rn.f64 	%fd29, %fd27, %fd28, %fd26;
	add.s64 	%rd18, %rd17, %rd13;
	ld.global.f64 	%fd30, [%rd18];
	ld.global.f64 	%fd31, [%rd12+40];
	fma.rn.f64 	%fd32, %fd30, %fd31, %fd29;
	add.s64 	%rd19, %rd18, %rd13;
	ld.global.f64 	%fd33, [%rd19];
	ld.global.f64 	%fd34, [%rd12+48];
	fma.rn.f64 	%fd35, %fd33, %fd34, %fd32;
	add.s64 	%rd20, %rd19, %rd13;
	ld.global.f64 	%fd36, [%rd20];
	ld.global.f64 	%fd37, [%rd12+56];
	fma.rn.f64 	%fd65, %fd36, %fd37, %fd35;
	add.s32 	%r36, %r36, 8;
	add.s32 	%r35, %r35, 8;
	setp.ne.s32 	%p6, %r35, 0;
	@%p6 bra 	$L__BB0_4;
$L__BB0_5:
	setp.eq.s32 	%p7, %r4, 0;
	@%p7 bra 	$L__BB0_13;
	and.b32  	%r12, %r18, 3;
	setp.lt.u32 	%p8, %r4, 4;
	@%p8 bra 	$L__BB0_8;
	mad.lo.s32 	%r28, %r38, %r17, %r1;
	mul.wide.s32 	%rd21, %r28, 8;
	add.s64 	%rd22, %rd2, %rd21;
	ld.global.f64 	%fd39, [%rd22];
	add.s32 	%r29, %r38, %r3;
	mul.wide.s32 	%rd23, %r29, 8;
	add.s64 	%rd24, %rd1, %rd23;
	ld.global.f64 	%fd40, [%rd24];
	fma.rn.f64 	%fd41, %fd39, %fd40, %fd65;
	mul.wide.s32 	%rd25, %r17, 8;
	add.s64 	%rd26, %rd22, %rd25;
	ld.global.f64 	%fd42, [%rd26];
	ld.global.f64 	%fd43, [%rd24+8];
	fma.rn.f64 	%fd44, %fd42, %fd43, %fd41;
	add.s64 	%rd27, %rd26, %rd25;
	ld.global.f64 	%fd45, [%rd27];
	ld.global.f64 	%fd46, [%rd24+16];
	fma.rn.f64 	%fd47, %fd45, %fd46, %fd44;
	add.s64 	%rd28, %rd27, %rd25;
	ld.global.f64 	%fd48, [%rd28];
	ld.global.f64 	%fd49, [%rd24+24];
	fma.rn.f64 	%fd65, %fd48, %fd49, %fd47;
	add.s32 	%r38, %r38, 4;
$L__BB0_8:
	setp.eq.s32 	%p9, %r12, 0;
	@%p9 bra 	$L__BB0_13;
	setp.eq.s32 	%p10, %r12, 1;
	@%p10 bra 	$L__BB0_11;
	mad.lo.s32 	%r30, %r38, %r17, %r1;
	mul.wide.s32 	%rd29, %r30, 8;
	add.s64 	%rd30, %rd2, %rd29;
	ld.global.f64 	%fd51, [%rd30];
	add.s32 	%r31, %r38, %r3;
	mul.wide.s32 	%rd31, %r31, 8;
	add.s64 	%rd32, %rd1, %rd31;
	ld.global.f64 	%fd52, [%rd32];
	fma.rn.f64 	%fd53, %fd51, %fd52, %fd65;
	mul.wide.s32 	%rd33, %r17, 8;
	add.s64 	%rd34, %rd30, %rd33;
	ld.global.f64 	%fd54, [%rd34];
	ld.global.f64 	%fd55, [%rd32+8];
	fma.rn.f64 	%fd65, %fd54, %fd55, %fd53;
	add.s32 	%r38, %r38, 2;
$L__BB0_11:
	and.b32  	%r32, %r18, 1;
	setp.eq.b32 	%p11, %r32, 1;
	not.pred 	%p12, %p11;
	@%p12 bra 	$L__BB0_13;
	mad.lo.s32 	%r33, %r38, %r17, %r1;
	mul.wide.s32 	%rd35, %r33, 8;
	add.s64 	%rd36, %rd2, %rd35;
	ld.global.f64 	%fd56, [%rd36];
	add.s32 	%r34, %r38, %r3;
	mul.wide.s32 	%rd37, %r34, 8;
	add.s64 	%rd38, %rd1, %rd37;
	ld.global.f64 	%fd57, [%rd38];
	fma.rn.f64 	%fd65, %fd56, %fd57, %fd65;
$L__BB0_13:
	st.global.f64 	[%rd3], %fd65;
$L__BB0_14:
	ret;

}
	// .globl	_Z17printDeviceMatrixPdi
.visible .entry _Z17printDeviceMatrixPdi(
	.param .u64 .ptr .align 1 _Z17printDeviceMatrixPdi_param_0,
	.param .u32 _Z17printDeviceMatrixPdi_param_1
)
{
	.local .align 8 .b8 	__local_depot1[8];
	.reg .b64 	%SP;
	.reg .b64 	%SPL;
	.reg .pred 	%p<25>;
	.reg .b32 	%r<90>;
	.reg .b64 	%rd<104>;
	.reg .b64 	%fd<61>;

	mov.u64 	%SPL, __local_depot1;
	cvta.local.u64 	%SP, %SPL;
	ld.param.u64 	%rd12, [_Z17printDeviceMatrixPdi_param_0];
	ld.param.u32 	%r17, [_Z17printDeviceMatrixPdi_param_1];
	cvta.to.global.u64 	%rd1, %rd12;
	add.u64 	%rd13, %SP, 0;
	add.u64 	%rd2, %SPL, 0;
	setp.lt.s32 	%p1, %r17, 1;
	@%p1 bra 	$L__BB1_44;
	and.b32  	%r1, %r17, 7;
	add.s32 	%r2, %r1, -1;
	and.b32  	%r3, %r17, 3;
	and.b32  	%r4, %r17, 2147483640;
	and.b32  	%r5, %r17, 1;
	neg.s32 	%r6, %r4;
	add.s64 	%rd3, %rd1, 32;
	mov.b32 	%r85, 0;
	mov.u64 	%rd101, $str$2;
	mov.u64 	%rd96, $str;
	mov.u64 	%rd98, $str$1;
$L__BB1_2:
	setp.lt.u32 	%p2, %r17, 8;
	mul.lo.s32 	%r8, %r85, %r17;
	mov.b32 	%r88, 0;
	@%p2 bra 	$L__BB1_21;
	mul.wide.u32 	%rd14, %r8, 8;
	add.s64 	%rd103, %rd3, %rd14;
	mov.u32 	%r86, %r6;
$L__BB1_4:
	.pragma "nounroll";
	ld.global.f64 	%fd46, [%rd103+-32];
	setp.leu.f64 	%p3, %fd46, 0d0000000000000000;
	@%p3 bra 	$L__BB1_6;
	cvta.global.u64 	%rd16, %rd96;
	{ // callseq 0, 0
	.param .b64 param0;
	st.param.b64 	[param0], %rd16;
	.param .b64 param1;
	st.param.b64 	[param1], 0;
	.param .b32 retval0;
	call.uni (retval0), 
	vprintf, 
	(
	param0, 
	param1
	);
	ld.param.b32 	%r20, [retval0];
	} // callseq 0
	ld.global.f64 	%fd46, [%rd103+-32];
$L__BB1_6:
	st.local.f64 	[%rd2], %fd46;
	cvta.global.u64 	%rd18, %rd98;
	add.u64 	%rd19, %SP, 0;
	{ // callseq 1, 0
	.param .b64 param0;
	st.param.b64 	[param0], %rd18;
	.param .b64 param1;
	st.param.b64 	[param1], %rd19;
	.param .b32 retval0;
	call.uni (retval0), 
	vprintf, 
	(
	param0, 
	param1
	);
	ld.param.b32 	%r22, [retval0];
	} // callseq 1
	ld.global.f64 	%fd47, [%rd103+-24];
	setp.leu.f64 	%p4, %fd47, 0d0000000000000000;
	@%p4 bra 	$L__BB1_8;
	cvta.global.u64 	%rd21, %rd96;
	{ // callseq 2, 0
	.param .b64 param0;
	st.param.b64 	[param0], %rd21;
	.param .b64 param1;
	st.param.b64 	[param1], 0;
	.param .b32 retval0;
	call.uni (retval0), 
	vprintf, 
	(
	param0, 
	param1
	);
	ld.param.b32 	%r24, [retval0];
	} // callseq 2
	ld.global.f64 	%fd47, [%rd103+-24];
$L__BB1_8:
	st.local.f64 	[%rd2], %fd47;
	cvta.global.u64 	%rd23, %rd98;
	{ // callseq 3, 0
	.param .b64 param0;
	st.param.b64 	[param0], %rd23;
	.param .b64 param1;
	st.param.b64 	[param1], %rd19;
	.param .b32 retval0;
	call.uni (retval0), 
	vprintf, 
	(
	param0, 
	param1
	);
	ld.param.b32 	%r26, [retval0];
	} // callseq 3
	ld.global.f64 	%fd48, [%rd103+-16];
	setp.leu.f64 	%p5, %fd48, 0d0000000000000000;
	@%p5 bra 	$L__BB1_10;
	cvta.global.u64 	%rd26, %rd96;
	{ // callseq 4, 0
	.param .b64 param0;
	st.param.b64 	[param0], %rd26;
	.param .b64 param1;
	st.param.b64 	[param1], 0;
	.param .b32 retval0;
	call.uni (retval0), 
	vprintf, 
	(
	param0, 
	param1
	);
	ld.param.b32 	%r28, [retval0];
	} // callseq 4
	ld.global.f64 	%fd48, [%rd103+-16];
$L__BB1_10:
	st.local.f64 	[%rd2], %fd48;
	cvta.global.u64 	%rd28, %rd98;
	{ // callseq 5, 0
	.param .b64 param0;
	st.param.b64 	[param0], %rd28;
	.param .b64 param1;
	st.param.b64 	[param1], %rd19;
	.param .b32 retval0;
	call.uni (retval0), 
	vprintf, 
	(
	param0, 
	param1
	);
	ld.param.b32 	%r30, [retval0];
	} // callseq 5
	ld.global.f64 	%fd49, [%rd103+-8];
	setp.leu.f64 	%p6, %fd49, 0d0000000000000000;
	@%p6 bra 	$L__BB1_12;
	cvta.global.u64 	%rd31, %rd96;
	{ // callseq 6, 0
	.param .b64 param0;
	st.param.b64 	[param0], %rd31;
	.param .b64 param1;
	st.param.b64 	[param1], 0;
	.param .b32 retval0;
	call.uni (retval0), 
	vprintf, 
	(
	param0, 
	param1
	);
	ld.param.b32 	%r32, [retval0];
	} // callseq 6
	ld.global.f64 	%fd49, [%rd103+-8];
$L__BB1_12:
	st.local.f64 	[%rd2], %fd49;
	cvta.global.u64 	%rd33, %rd98;
	{ // callseq 7, 0
	.param .b64 param0;
	st.param.b64 	[param0], %rd33;
	.param .b64 param1;
	st.param.b64 	[param1], %rd19;
	.param .b32 retval0;
	call.uni (retval0), 
	vprintf, 
	(
	param0, 
	param1
	);
	ld.param.b32 	%r34, [retval0];
	} // callseq 7
	ld.global.f64 	%fd50, [%rd103];
	setp.leu.f64 	%p7, %fd50, 0d0000000000000000;
	@%p7 bra 	$L__BB1_14;
	cvta.global.u64 	%rd36, %rd96;
	{ // callseq 8, 0
	.param .b64 param0;
	st.param.b64 	[param0], %rd36;
	.param .b64 param1;
	st.param.b64 	[param1], 0;
	.param .b32 retval0;
	call.uni (retval0), 
	vprintf, 
	(
	param0, 
	param1
	);
	ld.param.b32 	%r36, [retval0];
	} // callseq 8
	ld.global.f64 	%fd50, [%rd103];
$L__BB1_14:
	st.local.f64 	[%rd2], %fd50;
	cvta.global.u64 	%rd38, %rd98;
	{ // callseq 9, 0
	.param .b64 param0;
	st.param.b64 	[param0], %rd38;
	.param .b64 param1;
	st.param.b64 	[param1], %rd19;
	.param .b32 retval0;
	call.uni (retval0), 
	vprintf, 
	(
	param0, 
	param1
	);
	ld.param.b32 	%r38, [retval0];
	} // callseq 9
	ld.global.f64 	%fd51, [%rd103+8];
	setp.leu.f64 	%p8, %fd51, 0d0000000000000000;
	@%p8 bra 	$L__BB1_16;
	cvta.global.u64 	%rd41, %rd96;
	{ // callseq 10, 0
	.param .b64 param0;
	st.param.b64 	[param0], %rd41;
	.param .b64 param1;
	st.param.b64 	[param1], 0;
	.param .b32 retval0;
	call.uni (retval0), 
	vprintf, 
	(
	param0, 
	param1
	);
	ld.param.b32 	%r40, [retval0];
	} // callseq 10
	ld.global.f64 	%fd51, [%rd103+8];
$L__BB1_16:
	st.local.f64 	[%rd2], %fd51;
	cvta.global.u64 	%rd43, %rd98;
	{ // callseq 11, 0
	.param .b64 param0;
	st.param.b64 	[param0], %rd43;
	.param .b64 param1;
	st.param.b64 	[param1], %rd19;
	.param .b32 retval0;
	call.uni (retval0), 
	vprintf, 
	(
	param0, 
	param1
	);
	ld.param.b32 	%r42, [retval0];
	} // callseq 11
	ld.global.f64 	%fd52, [%rd103+16];
	setp.leu.f64 	%p9, %fd52, 0d0000000000000000;
	@%p9 bra 	$L__BB1_18;
	cvta.global.u64 	%rd46, %rd96;
	{ // callseq 12, 0
	.param .b64 param0;
	st.param.b64 	[param0], %rd46;
	.param .b64 param1;
	st.param.b64 	[param1], 0;
	.param .b32 retval0;
	call.uni (retval0), 
	vprintf, 
	(
	param0, 
	param1
	);
	ld.param.b32 	%r44, [retval0];
	} // callseq 12
	ld.global.f64 	%fd52, [%rd103+16];
$L__BB1_18:
	st.local.f64 	[%rd2], %fd52;
	cvta.global.u64 	%rd48, %rd98;
	{ // callseq 13, 0
	.param .b64 param0;
	st.param.b64 	[param0], %rd48;
	.param .b64 param1;
	st.param.b64 	[param1], %rd19;
	.param .b32 retval0;
	call.uni (retval0), 
	vprintf, 
	(
	param0, 
	param1
	);
	ld.param.b32 	%r46, [retval0];
	} // callseq 13
	ld.global.f64 	%fd53, [%rd103+24];
	setp.leu.f64 	%p10, %fd53, 0d0000000000000000;
	@%p10 bra 	$L__BB1_20;
	cvta.global.u64 	%rd51, %rd96;
	{ // callseq 14, 0
	.param .b64 param0;
	st.param.b64 	[param0], %rd51;
	.param .b64 param1;
	st.param.b64 	[param1], 0;
	.param .b32 retval0;
	call.uni (retval0), 
	vprintf, 
	(
	param0, 
	param1
	);
	ld.param.b32 	%r48, [retval0];
	} // callseq 14
	ld.global.f64 	%fd53, [%rd103+24];
$L__BB1_20:
	st.local.f64 	[%rd2], %fd53;
	cvta.global.u64 	%rd53, %rd98;
	{ // callseq 15, 0
	.param .b64 param0;
	st.param.b64 	[param0], %rd53;
	.param .b64 param1;
	st.param.b64 	[param1], %rd19;
	.param .b32 retval0;
	call.uni (retval0), 
	vprintf, 
	(
	param0, 
	param1
	);
	ld.param.b32 	%r50, [retval0];
	} // callseq 15
	add.s32 	%r86, %r86, 8;
	add.s64 	%rd103, %rd103, 64;
	setp.ne.s32 	%p11, %r86, 0;
	mov.u32 	%r88, %r4;
	@%p11 bra 	$L__BB1_4;
$L__BB1_21:
	setp.eq.s32 	%p12, %r1, 0;
	@%p12 bra 	$L__BB1_43;
	setp.lt.u32 	%p13, %r2, 3;
	@%p13 bra 	$L__BB1_32;
	add.s32 	%r52, %r88, %r8;
	mul.wide.u32 	%rd55, %r52, 8;
	add.s64 	%rd7, %rd1, %rd55;
	ld.global.f64 	%fd54, [%rd7];
	setp.leu.f64 	%p14, %fd54, 0d0000000000000000;
	@%p14 bra 	$L__BB1_25;
	cvta.global.u64 	%rd57, %rd96;
	{ // callseq 16, 0
	.param .b64 param0;
	st.param.b64 	[param0], %rd57;
	.param .b64 param1;
	st.param.b64 	[param1], 0;
	.param .b32 retval0;
	call.uni (retval0), 
	vprintf, 
	(
	param0, 
	param1
	);
	ld.param.b32 	%r53, [retval0];
	} // callseq 16
	ld.global.f64 	%fd54, [%rd7];
$L__BB1_25:
	st.local.f64 	[%rd2], %fd54;
	cvta.global.u64 	%rd59, %rd98;
	add.u64 	%rd60, %SP, 0;
	{ // callseq 17, 0
	.param .b64 param0;
	st.param.b64 	[param0], %rd59;
	.param .b64 param1;
	st.param.b64 	[param1], %rd60;
	.param .b32 retval0;
	call.uni (retval0), 
	vprintf, 
	(
	param0, 
	param1
	);
	ld.param.b32 	%r55, [retval0];
	} // callseq 17
	cvt.u64.u32 	%rd61, %r8;
	cvt.u64.u32 	%rd62, %r88;
	add.s64 	%rd63, %rd62, %rd61;
	shl.b64 	%rd64, %rd63, 3;
	add.s64 	%rd8, %rd1, %rd64;
	ld.global.f64 	%fd55, [%rd8+8];
	setp.leu.f64 	%p15, %fd55, 0d0000000000000000;
	@%p15 bra 	$L__BB1_27;
	cvta.global.u64 	%rd66, %rd96;
	{ // callseq 18, 0
	.param .b64 param0;
	st.param.b64 	[param0], %rd66;
	.param .b64 param1;
	st.param.b64 	[param1], 0;
	.param .b32 retval0;
	call.uni (retval0), 
	vprintf, 
	(
	param0, 
	param1
	);
	ld.param.b32 	%r57, [retval0];
	} // callseq 18
	ld.global.f64 	%fd55, [%rd8+8];
$L__BB1_27:
	st.local.f64 	[%rd2], %fd55;
	cvta.global.u64 	%rd68, %rd98;
	{ // callseq 19, 0
	.param .b64 param0;
	st.param.b64 	[param0], %rd68;
	.param .b64 param1;
	st.param.b64 	[param1], %rd60;
	.param .b32 retval0;
	call.uni (retval0), 
	vprintf, 
	(
	param0, 
	param1
	);
	ld.param.b32 	%r59, [retval0];
	} // callseq 19
	ld.global.f64 	%fd56, [%rd8+16];
	setp.leu.f64 	%p16, %fd56, 0d0000000000000000;
	@%p16 bra 	$L__BB1_29;
	cvta.global.u64 	%rd71, %rd96;
	{ // callseq 20, 0
	.param .b64 param0;
	st.param.b64 	[param0], %rd71;
	.param .b64 param1;
	st.param.b64 	[param1], 0;
	.param .b32 retval0;
	call.uni (retval0), 
	vprintf, 
	(
	param0, 
	param1
	);
	ld.param.b32 	%r61, [retval0];
	} // callseq 20
	ld.global.f64 	%fd56, [%rd8+16];
$L__BB1_29:
	st.local.f64 	[%rd2], %fd56;
	cvta.global.u64 	%rd73, %rd98;
	{ // callseq 21, 0
	.param .b64 param0;
	st.param.b64 	[param0], %rd73;
	.param .b64 param1;
	st.param.b64 	[param1], %rd60;
	.param .b32 retval0;
	call.uni (retval0), 
	vprintf, 
	(
	param0, 
	param1
	);
	ld.param.b32 	%r63, [retval0];
	} // callseq 21
	ld.global.f64 	%fd57, [%rd8+24];
	setp.leu.f64 	%p17, %fd57, 0d0000000000000000;
	@%p17 bra 	$L__BB1_31;
	cvta.global.u64 	%rd76, %rd96;
	{ // callseq 22, 0
	.param .b64 param0;
	st.param.b64 	[param0], %rd76;
	.param .b64 param1;
	st.param.b64 	[param1], 0;
	.param .b32 retval0;
	call.uni (retval0), 
	vprintf, 
	(
	param0, 
	param1
	);
	ld.param.b32 	%r65, [retval0];
	} // callseq 22
	ld.global.f64 	%fd57, [%rd8+24];
$L__BB1_31:
	st.local.f64 	[%rd2], %fd57;
	cvta.global.u64 	%rd78, %rd98;
	{ // callseq 23, 0
	.param .b64 param0;
	st.param.b64 	[param0], %rd78;
	.param .b64 param1;
	st.param.b64 	[param1], %rd60;
	.param .b32 retval0;
	call.uni (retval0), 
	vprintf, 
	(
	param0, 
	param1
	);
	ld.param.b32 	%r67, [retval0];
	} // callseq 23
	add.s32 	%r88, %r88, 4;
$L__BB1_32:
	setp.eq.s32 	%p18, %r3, 0;
	@%p18 bra 	$L__BB1_43;
	setp.eq.s32 	%p19, %r3, 1;
	@%p19 bra 	$L__BB1_39;
	add.s32 	%r69, %r88, %r8;
	mul.wide.u32 	%rd80, %r69, 8;
	add.s64 	%rd9, %rd1, %rd80;
	ld.global.f64 	%fd58, [%rd9];
	setp.leu.f64 	%p20, %fd58, 0d0000000000000000;
	@%p20 bra 	$L__BB1_36;
	cvta.global.u64 	%rd82, %rd96;
	{ // callseq 24, 0
	.param .b64 param0;
	st.param.b64 	[param0], %rd82;
	.param .b64 param1;
	st.param.b64 	[param1], 0;
	.param .b32 retval0;
	call.uni (retval0), 
	vprintf, 
	(
	param0, 
	param1
	);
	ld.param.b32 	%r70, [retval0];
	} // callseq 24
	ld.global.f64 	%fd58, [%rd9];
$L__BB1_36:
	st.local.f64 	[%rd2], %fd58;
	cvta.global.u64 	%rd84, %rd98;
	add.u64 	%rd85, %SP, 0;
	{ // callseq 25, 0
	.param .b64 param0;
	st.param.b64 	[param0], %rd84;
	.param .b64 param1;
	st.param.b64 	[param1], %rd85;
	.param .b32 retval0;
	call.uni (retval0), 
	vprintf, 
	(
	param0, 
	param1
	);
	ld.param.b32 	%r72, [retval0];
	} // callseq 25
	cvt.u64.u32 	%rd86, %r8;
	cvt.u64.u32 	%rd87, %r88;
	add.s64 	%rd88, %rd87, %rd86;
	shl.b64 	%rd89, %rd88, 3;
	add.s64 	%rd10, %rd1, %rd89;
	ld.global.f64 	%fd59, [%rd10+8];
	setp.leu.f64 	%p21, %fd59, 0d0000000000000000;
	@%p21 bra 	$L__BB1_38;
	cvta.global.u64 	%rd91, %rd96;
	{ // callseq 26, 0
	.param .b64 param0;
	st.param.b64 	[param0], %rd91;
	.param .b64 param1;
	st.param.b64 	[param1], 0;
	.param .b32 retval0;
	call.uni (retval0), 
	vprintf, 
	(
	param0, 
	param1
	);
	ld.param.b32 	%r74, [retval0];
	} // callseq 26
	ld.global.f64 	%fd59, [%rd10+8];
$L__BB1_38:
	st.local.f64 	[%rd2], %fd59;
	cvta.global.u64 	%rd93, %rd98;
	{ // callseq 27, 0
	.param .b64 param0;
	st.param.b64 	[param0], %rd93;
	.param .b64 param1;
	st.param.b64 	[param1], %rd85;
	.param .b32 retval0;
	call.uni (retval0), 
	vprintf, 
	(
	param0, 
	param1
	);
	ld.param.b32 	%r76, [retval0];
	} // callseq 27
	add.s32 	%r88, %r88, 2;
$L__BB1_39:
	setp.eq.s32 	%p22, %r5, 0;
	@%p22 bra 	$L__BB1_43;
	add.s32 	%r78, %r88, %r8;
	mul.wide.u32 	%rd95, %r78, 8;
	add.s64 	%rd11, %rd1, %rd95;
	ld.global.f64 	%fd60, [%rd11];
	setp.leu.f64 	%p23, %fd60, 0d0000000000000000;
	@%p23 bra 	$L__BB1_42;
	cvta.global.u64 	%rd97, %rd96;
	{ // callseq 28, 0
	.param .b64 param0;
	st.param.b64 	[param0], %rd97;
	.param .b64 param1;
	st.param.b64 	[param1], 0;
	.param .b32 retval0;
	call.uni (retval0), 
	vprintf, 
	(
	param0, 
	param1
	);
	ld.param.b32 	%r79, [retval0];
	} // callseq 28
	ld.global.f64 	%fd60, [%rd11];
$L__BB1_42:
	st.local.f64 	[%rd2], %fd60;
	cvta.global.u64 	%rd99, %rd98;
	{ // callseq 29, 0
	.param .b64 param0;
	st.param.b64 	[param0], %rd99;
	.param .b64 param1;
	st.param.b64 	[param1], %rd13;
	.param .b32 retval0;
	call.uni (retval0), 
	vprintf, 
	(
	param0, 
	param1
	);
	ld.param.b32 	%r81, [retval0];
	} // callseq 29
$L__BB1_43:
	cvta.global.u64 	%rd102, %rd101;
	{ // callseq 30, 0
	.param .b64 param0;
	st.param.b64 	[param0], %rd102;
	.param .b64 param1;
	st.param.b64 	[param1], 0;
	.param .b32 retval0;
	call.uni (retval0), 
	vprintf, 
	(
	param0, 
	param1
	);
	ld.param.b32 	%r83, [retval0];
	} // callseq 30
	add.s32 	%r85, %r85, 1;
	setp.ne.s32 	%p24, %r85, %r17;
	@%p24 bra 	$L__BB1_2;
$L__BB1_44:
	ret;

}


// ===== COMPILED SASS (sm_100) =====

	.target	sm_100

	.elftype	@"ET_EXEC"


//--------------------- .note.nv.tkinfo           --------------------------
	.section	.note.nv.tkinfo,"",@"SHT_NOTE"
	.sectionflags	@"SHF_NOTE_NV_TKINFO"
	.tkinfo
        /*0018*/ 	.word	0x00000002
        /*0030*/ 	.string	""
        /*0030*/ 	.string	"ptxas"
        /*0030*/ 	.string	"Cuda compilation tools, release 13.0, V13.0.88"
        /*0030*/ 	.string	"Build cuda_13.0.r13.0/compiler.36424714_0"
        /*0030*/ 	.string	"-arch sm_100 -m 64 "



//--------------------- .note.nv.cuinfo           --------------------------
	.section	.note.nv.cuinfo,"",@"SHT_NOTE"
	.sectionflags	@"SHF_NOTE_NV_CUINFO"
        /*0018*/ 	.short	0x0002
        /*001a*/ 	.short	0x0064
        /*001c*/ 	.short	0x0082
	.zero		2


//--------------------- .nv.info                  --------------------------
	.section	.nv.info,"",@"SHT_CUDA_INFO"
	.align	4


	//----- nvinfo : EIATTR_REGCOUNT
	.align		4
        /*0000*/ 	.byte	0x04, 0x2f
        /*0002*/ 	.short	(.L_4 - .L_3)
	.align		4
.L_3:
        /*0004*/ 	.word	index@(_Z8do_blockiPdS_S_iii)
        /*0008*/ 	.word	0x00000020


	//----- nvinfo : EIATTR_FRAME_SIZE
	.align		4
.L_4:
        /*000c*/ 	.byte	0x04, 0x11
        /*000e*/ 	.short	(.L_6 - .L_5)
	.align		4
.L_5:
        /*0010*/ 	.word	index@(_Z8do_blockiPdS_S_iii)
        /*0014*/ 	.word	0x00000000


	//----- nvinfo : EIATTR_REGCOUNT
	.align		4
.L_6:
        /*0018*/ 	.byte	0x04, 0x2f
        /*001a*/ 	.short	(.L_8 - .L_7)
	.align		4
.L_7:
        /*001c*/ 	.word	index@(_Z17printDeviceMatrixPdi)
        /*0020*/ 	.word	0x0000001d


	//----- nvinfo : EIATTR_FRAME_SIZE
	.align		4
.L_8:
        /*0024*/ 	.byte	0x04, 0x11
        /*0026*/ 	.short	(.L_10 - .L_9)
	.align		4
.L_9:
        /*0028*/ 	.word	index@(_Z17printDeviceMatrixPdi)
        /*002c*/ 	.word	0x00000008


	//----- nvinfo : EIATTR_MIN_STACK_SIZE
	.align		4
.L_10:
        /*0030*/ 	.byte	0x04, 0x12
        /*0032*/ 	.short	(.L_12 - .L_11)
	.align		4
.L_11:
        /*0034*/ 	.word	index@(_Z17printDeviceMatrixPdi)
        /*0038*/ 	.word	0x00000008


	//----- nvinfo : EIATTR_MIN_STACK_SIZE
	.align		4
.L_12:
        /*003c*/ 	.byte	0x04, 0x12
        /*003e*/ 	.short	(.L_14 - .L_13)
	.align		4
.L_13:
        /*0040*/ 	.word	index@(_Z8do_blockiPdS_S_iii)
        /*0044*/ 	.word	0x00000000
.L_14:


//--------------------- .nv.compat                --------------------------
	.section	.nv.compat,"",@"SHT_CUDA_COMPAT_INFO"
	.align	4
        /*0000*/ 	.byte	0x02, 0x09, 0x00, 0x00, 0x02, 0x02, 0x01, 0x00, 0x02, 0x05, 0x05, 0x00, 0x03, 0x07, 0x01, 0x01
        /*0010*/ 	.byte	0x02, 0x03, 0x00, 0x00, 0x02, 0x06, 0x01, 0x00, 0x04, 0x0b, 0x08, 0x00, 0x01, 0x00, 0x00, 0x00
        /*0020*/ 	.byte	0x00, 0x00, 0x00, 0x00


//--------------------- .nv.info._Z17printDeviceMatrixPdi --------------------------
	.section	.nv.info._Z17printDeviceMatrixPdi,"",@"SHT_CUDA_INFO"
	.sectionflags	@""
	.align	4


	//----- nvinfo : EIATTR_CUDA_API_VERSION
	.align		4
        /*0000*/ 	.byte	0x04, 0x37
        /*0002*/ 	.short	(.L_16 - .L_15)
.L_15:
        /*0004*/ 	.word	0x00000082


	//----- nvinfo : EIATTR_KPARAM_INFO
	.align		4
.L_16:
        /*0008*/ 	.byte	0x04, 0x17
        /*000a*/ 	.short	(.L_18 - .L_17)
.L_17:
        /*000c*/ 	.word	0x00000000
        /*0010*/ 	.short	0x0001
        /*0012*/ 	.short	0x0008
        /*0014*/ 	.byte	0x00, 0xf0, 0x11, 0x00


	//----- nvinfo : EIATTR_KPARAM_INFO
	.align		4
.L_18:
        /*0018*/ 	.byte	0x04, 0x17
        /*001a*/ 	.short	(.L_20 - .L_19)
.L_19:
        /*001c*/ 	.word	0x00000000
        /*0020*/ 	.short	0x0000
        /*0022*/ 	.short	0x0000
        /*0024*/ 	.byte	0x00, 0xf5, 0x21, 0x00


	//----- nvinfo : EIATTR_SPARSE_MMA_MASK
	.align		4
.L_20:
        /*0028*/ 	.byte	0x03, 0x50
        /*002a*/ 	.short	0x0000


	//----- nvinfo : EIATTR_MAXREG_COUNT
	.align		4
        /*002c*/ 	.byte	0x03, 0x1b
        /*002e*/ 	.short	0x00ff


	//----- nvinfo : EIATTR_EXTERNS
	.align		4
        /*0030*/ 	.byte	0x04, 0x0f
        /*0032*/ 	.short	(.L_22 - .L_21)


	//   ....[0]....
	.align		4
.L_21:
        /*0034*/ 	.word	index@(vprintf)


	//----- nvinfo : EIATTR_MERCURY_ISA_VERSION
	.align		4
.L_22:
        /*0038*/ 	.byte	0x03, 0x5f
        /*003a*/ 	.short	0x0101


	//----- nvinfo : EIATTR_VRC_CTA_INIT_COUNT
	.align		4
        /*003c*/ 	.byte	0x02, 0x4a
	.zero		1
	.zero		1


	//----- nvinfo : EIATTR_SYSCALL_OFFSETS
	.align		4
        /*0040*/ 	.byte	0x04, 0x46
        /*0042*/ 	.short	(.L_24 - .L_23)


	//   ....[0]....
.L_23:
        /*0044*/ 	.word	0x000002e0


	//   ....[1]....
        /*0048*/ 	.word	0x000003a0


	//   ....[2]....
        /*004c*/ 	.word	0x00000460


	//   ....[3]....
        /*0050*/ 	.word	0x00000520


	//   ....[4]....
        /*0054*/ 	.word	0x000005e0


	//   ....[5]....
        /*0058*/ 	.word	0x000006a0


	//   ....[6]....
        /*005c*/ 	.word	0x00000760


	//   ....[7]....
        /*0060*/ 	.word	0x00000820


	//   ....[8]....
        /*0064*/ 	.word	0x000008e0


	//   ....[9]....
        /*0068*/ 	.word	0x000009a0


	//   ....[10]....
        /*006c*/ 	.word	0x00000a60


	//   ....[11]....
        /*0070*/ 	.word	0x00000b20


	//   ....[12]....
        /*0074*/ 	.word	0x00000be0


	//   ....[13]....
        /*0078*/ 	.word	0x00000ca0


	//   ....[14]....
        /*007c*/ 	.word	0x00000d60


	//   ....[15]....
        /*0080*/ 	.word	0x00000e20


	//   ....[16]....
        /*0084*/ 	.word	0x00000fe0


	//   ....[17]....
        /*0088*/ 	.word	0x000010a0


	//   ....[18]....
        /*008c*/ 	.word	0x000011b0


	//   ....[19]....
        /*0090*/ 	.word	0x00001270


	//   ....[20]....
        /*0094*/ 	.word	0x00001330


	//   ....[21]....
        /*0098*/ 	.word	0x000013f0


	//   ....[22]....
        /*009c*/ 	.word	0x000014b0


	//   ....[23]....
        /*00a0*/ 	.word	0x00001570


	//   ....[24]....
        /*00a4*/ 	.word	0x000016c0


	//   ....[25]....
        /*00a8*/ 	.word	0x00001780


	//   ....[26]....
        /*00ac*/ 	.word	0x00001890


	//   ....[27]....
        /*00b0*/ 	.word	0x00001950


	//   ....[28]....
        /*00b4*/ 	.word	0x00001a80


	//   ....[29]....
        /*00b8*/ 	.word	0x00001b40


	//   ....[30]....
        /*00bc*/ 	.word	0x00001bc0


	//----- nvinfo : EIATTR_EXIT_INSTR_OFFSETS
	.align		4
.L_24:
        /*00c0*/ 	.byte	0x04, 0x1c
        /*00c2*/ 	.short	(.L_26 - .L_25)


	//   ....[0]....
.L_25:
        /*00c4*/ 	.word	0x00000060


	//   ....[1]....
        /*00c8*/ 	.word	0x00001bf0


	//----- nvinfo : EIATTR_CRS_STACK_SIZE
	.align		4
.L_26:
        /*00cc*/ 	.byte	0x04, 0x1e
        /*00ce*/ 	.short	(.L_28 - .L_27)
.L_27:
        /*00d0*/ 	.word	0x00000000


	//----- nvinfo : EIATTR_CBANK_PARAM_SIZE
	.align		4
.L_28:
        /*00d4*/ 	.byte	0x03, 0x19
        /*00d6*/ 	.short	0x000c


	//----- nvinfo : EIATTR_PARAM_CBANK
	.align		4
        /*00d8*/ 	.byte	0x04, 0x0a
        /*00da*/ 	.short	(.L_30 - .L_29)
	.align		4
.L_29:
        /*00dc*/ 	.word	index@(.nv.constant0._Z17printDeviceMatrixPdi)
        /*00e0*/ 	.short	0x0380
        /*00e2*/ 	.short	0x000c


	//----- nvinfo : EIATTR_SW_WAR
	.align		4
.L_30:
        /*00e4*/ 	.byte	0x04, 0x36
        /*00e6*/ 	.short	(.L_32 - .L_31)
.L_31:
        /*00e8*/ 	.word	0x00000008
.L_32:


//--------------------- .nv.info._Z8do_blockiPdS_S_iii --------------------------
	.section	.nv.info._Z8do_blockiPdS_S_iii,"",@"SHT_CUDA_INFO"
	.sectionflags	@""
	.align	4


	//----- nvinfo : EIATTR_CUDA_API_VERSION
	.align		4
        /*0000*/ 	.byte	0x04, 0x37
        /*0002*/ 	.short	(.L_34 - .L_33)
.L_33:
        /*0004*/ 	.word	0x00000082


	//----- nvinfo : EIATTR_KPARAM_INFO
	.align		4
.L_34:
        /*0008*/ 	.byte	0x04, 0x17
        /*000a*/ 	.short	(.L_36 - .L_35)
.L_35:
        /*000c*/ 	.word	0x00000000
        /*0010*/ 	.short	0x0006
        /*0012*/ 	.short	0x0028
        /*0014*/ 	.byte	0x00, 0xf0, 0x11, 0x00


	//----- nvinfo : EIATTR_KPARAM_INFO
	.align		4
.L_36:
        /*0018*/ 	.byte	0x04, 0x17
        /*001a*/ 	.short	(.L_38 - .L_37)
.L_37:
        /*001c*/ 	.word	0x00000000
        /*0020*/ 	.short	0x0005
        /*0022*/ 	.short	0x0024
        /*0024*/ 	.byte	0x00, 0xf0, 0x11, 0x00


	//----- nvinfo : EIATTR_KPARAM_INFO
	.align		4
.L_38:
        /*0028*/ 	.byte	0x04, 0x17
        /*002a*/ 	.short	(.L_40 - .L_39)
.L_39:
        /*002c*/ 	.word	0x00000000
        /*0030*/ 	.short	0x0004
        /*0032*/ 	.short	0x0020
        /*0034*/ 	.byte	0x00, 0xf0, 0x11, 0x00


	//----- nvinfo : EIATTR_KPARAM_INFO
	.align		4
.L_40:
        /*0038*/ 	.byte	0x04, 0x17
        /*003a*/ 	.short	(.L_42 - .L_41)
.L_41:
        /*003c*/ 	.word	0x00000000
        /*0040*/ 	.short	0x0003
        /*0042*/ 	.short	0x0018
        /*0044*/ 	.byte	0x00, 0xf5, 0x21, 0x00


	//----- nvinfo : EIATTR_KPARAM_INFO
	.align		4
.L_42:
        /*0048*/ 	.byte	0x04, 0x17
        /*004a*/ 	.short	(.L_44 - .L_43)
.L_43:
        /*004c*/ 	.word	0x00000000
        /*0050*/ 	.short	0x0002
        /*0052*/ 	.short	0x0010
        /*0054*/ 	.byte	0x00, 0xf5, 0x21, 0x00


	//----- nvinfo : EIATTR_KPARAM_INFO
	.align		4
.L_44:
        /*0058*/ 	.byte	0x04, 0x17
        /*005a*/ 	.short	(.L_46 - .L_45)
.L_45:
        /*005c*/ 	.word	0x00000000
        /*0060*/ 	.short	0x0001
        /*0062*/ 	.short	0x0008
        /*0064*/ 	.byte	0x00, 0xf5, 0x21, 0x00


	//----- nvinfo : EIATTR_KPARAM_INFO
	.align		4
.L_46:
        /*0068*/ 	.byte	0x04, 0x17
        /*006a*/ 	.short	(.L_48 - .L_47)
.L_47:
        /*006c*/ 	.word	0x00000000
        /*0070*/ 	.short	0x0000
        /*0072*/ 	.short	0x0000
        /*0074*/ 	.byte	0x00, 0xf0, 0x11, 0x00


	//----- nvinfo : EIATTR_SPARSE_MMA_MASK
	.align		4
.L_48:
        /*0078*/ 	.byte	0x03, 0x50
        /*007a*/ 	.short	0x0000


	//----- nvinfo : EIATTR_MAXREG_COUNT
	.align		4
        /*007c*/ 	.byte	0x03, 0x1b
        /*007e*/ 	.short	0x00ff


	//----- nvinfo : EIATTR_MERCURY_ISA_VERSION
	.align		4
        /*0080*/ 	.byte	0x03, 0x5f
        /*0082*/ 	.short	0x0101


	//----- nvinfo : EIATTR_VRC_CTA_INIT_COUNT
	.align		4
        /*0084*/ 	.byte	0x02, 0x4a
	.zero		1
	.zero		1


	//----- nvinfo : EIATTR_EXIT_INSTR_OFFSETS
	.align		4
        /*0088*/ 	.byte	0x04, 0x1c
        /*008a*/ 	.short	(.L_50 - .L_49)


	//   ....[0]....
.L_49:
        /*008c*/ 	.word	0x00000190


	//   ....[1]....
        /*0090*/ 	.word	0x000008b0


	//----- nvinfo : EIATTR_CBANK_PARAM_SIZE
	.align		4
.L_50:
        /*0094*/ 	.byte	0x03, 0x19
        /*0096*/ 	.short	0x002c


	//----- nvinfo : EIATTR_PARAM_CBANK
	.align		4
        /*0098*/ 	.byte	0x04, 0x0a
        /*009a*/ 	.short	(.L_52 - .L_51)
	.align		4
.L_51:
        /*009c*/ 	.word	index@(.nv.constant0._Z8do_blockiPdS_S_iii)
        /*00a0*/ 	.short	0x0380
        /*00a2*/ 	.short	0x002c


	//----- nvinfo : EIATTR_SW_WAR
	.align		4
.L_52:
        /*00a4*/ 	.byte	0x04, 0x36
        /*00a6*/ 	.short	(.L_54 - .L_53)
.L_53:
        /*00a8*/ 	.word	0x00000008
.L_54:


//--------------------- .nv.callgraph             --------------------------
	.section	.nv.callgraph,"",@"SHT_CUDA_CALLGRAPH"
	.align	4
	.sectionentsize	8
	.align		4
        /*0000*/ 	.word	0x00000000
	.align		4
        /*0004*/ 	.word	0xffffffff
	.align		4
        /*0008*/ 	.word	index@(_Z17printDeviceMatrixPdi)
	.align		4
        /*000c*/ 	.word	index@(vprintf)
	.align		4
        /*0010*/ 	.word	0x00000000
	.align		4
        /*0014*/ 	.word	0xfffffffe
	.align		4
        /*0018*/ 	.word	0x00000000
	.align		4
        /*001c*/ 	.word	0xfffffffd
	.align		4
        /*0020*/ 	.word	0x00000000
	.align		4
        /*0024*/ 	.word	0xfffffffc


//--------------------- .nv.constant4             --------------------------
	.section	.nv.constant4,"a",@progbits
	.align	8
	.align		8
.nv.constant4:
        /*0000*/ 	.dword	vprintf
	.align		8
        /*0008*/ 	.dword	$str
	.align		8
        /*0010*/ 	.dword	$str$1
	.align		8
        /*0018*/ 	.dword	$str$2


//--------------------- .text._Z17printDeviceMatrixPdi --------------------------
	.section	.text._Z17printDeviceMatrixPdi,"ax",@progbits
	.align	128
        .global         _Z17printDeviceMatrixPdi
        .type           _Z17printDeviceMatrixPdi,@function
        .size           _Z17printDeviceMatrixPdi,(.L_x_73 - _Z17printDeviceMatrixPdi)
        .other          _Z17printDeviceMatrixPdi,@"STO_CUDA_ENTRY STV_DEFAULT"
_Z17printDeviceMatrixPdi:
.text._Z17printDeviceMatrixPdi:
[----:B------:R-:W0:Y:S08]  /*0000*/  LDC R1, c[0x0][0x37c] ;  /* 0x0000df00ff017b82 */ /* 0x000e300000000800 */
[----:B------:R-:W1:Y:S01]  /*0010*/  LDC R25, c[0x0][0x388] ;  /* 0x0000e200ff197b82 */ /* 0x000e620000000800 */
[----:B------:R-:W2:Y:S01]  /*0020*/  LDCU UR4, c[0x0][0x2f8] ;  /* 0x00005f00ff0477ac */ /* 0x000ea20008000800 */
[----:B0-----:R-:W-:-:S05]  /*0030*/  VIADD R1, R1, 0xfffffff8 ;  /* 0xfffffff801017836 */ /* 0x001fca0000000000 */
[----:B--2---:R-:W-:Y:S02]  /*0040*/  IADD3 R18, P1, PT, R1, UR4, RZ ;  /* 0x0000000401127c10 */ /* 0x004fe4000ff3e0ff */
[----:B-1----:R-:W-:-:S13]  /*0050*/  ISETP.GE.AND P0, PT, R25, 0x1, PT ;  /* 0x000000011900780c */ /* 0x002fda0003f06270 */
[----:B------:R-:W-:Y:S05]  /*0060*/  @!P0 EXIT ;  /* 0x000000000000894d */ /* 0x000fea0003800000 */
[----:B------:R-:W0:Y:S01]  /*0070*/  LDCU.64 UR6, c[0x0][0x380] ;  /* 0x00007000ff0677ac */ /* 0x000e220008000a00 */
[----:B------:R-:W-:Y:S01]  /*0080*/  LOP3.LUT R25, R25, 0x7ffffff8, RZ, 0xc0, !PT ;  /* 0x7ffffff819197812 */ /* 0x000fe200078ec0ff */
[----:B------:R-:W-:Y:S01]  /*0090*/  IMAD.MOV.U32 R24, RZ, RZ, RZ ;  /* 0x000000ffff187224 */ /* 0x000fe200078e00ff */
[----:B------:R-:W1:Y:S01]  /*00a0*/  LDCU UR4, c[0x0][0x2fc] ;  /* 0x00005f80ff0477ac */ /* 0x000e620008000800 */
[----:B------:R-:W2:Y:S01]  /*00b0*/  LDCU.64 UR36, c[0x0][0x358] ;  /* 0x00006b00ff2477ac */ /* 0x000ea20008000a00 */
[----:B0-----:R-:W-:Y:S01]  /*00c0*/  UIADD3 URZ, UP0, UPT, UR6, 0x20, URZ ;  /* 0x0000002006ff7890 */ /* 0x001fe2000ff1e0ff */
[----:B-1----:R-:W-:-:S03]  /*00d0*/  IMAD.X R2, RZ, RZ, UR4, P1 ;  /* 0x00000004ff027e24 */ /* 0x002fc600088e06ff */
[----:B--2---:R-:W-:-:S12]  /*00e0*/  UIADD3.X UR38, UPT, UPT, URZ, UR7, URZ, UP0, !UPT ;  /* 0x00000007ff267290 */ /* 0x004fd800087fe4ff */
.L_x_66:
[----:B------:R-:W0:Y:S01]  /*00f0*/  LDCU UR4, c[0x0][0x388] ;  /* 0x00007100ff0477ac */ /* 0x000e220008000800 */
[----:B------:R-:W-:Y:S01]  /*0100*/  IMAD.MOV.U32 R22, RZ, RZ, RZ ;  /* 0x000000ffff167224 */ /* 0x000fe200078e00ff */
[----:B0-----:R-:W-:Y:S02]  /*0110*/  UISETP.GE.U32.AND UP0, UPT, UR4, 0x8, UPT ;  /* 0x000000080400788c */ /* 0x001fe4000bf06070 */
[C---:B------:R-:W-:Y:S02]  /*0120*/  IMAD R23, R24.reuse, UR4, RZ ;  /* 0x0000000418177c24 */ /* 0x040fe4000f8e02ff */
[----:B------:R-:W-:-:S05]  /*0130*/  VIADD R24, R24, 0x1 ;  /* 0x0000000118187836 */ /* 0x000fca0000000000 */
[----:B------:R-:W-:-:S04]  /*0140*/  ISETP.NE.AND P0, PT, R24, UR4, PT ;  /* 0x0000000418007c0c */ /* 0x000fc8000bf05270 */
[----:B------:R-:W-:Y:S01]  /*0150*/  P2R R26, PR, RZ, 0x1 ;  /* 0x00000001ff1a7803 */ /* 0x000fe20000000000 */
[----:B------:R-:W-:Y:S08]  /*0160*/  BRA.U !UP0, `(.L_x_0) ;  /* 0x0000000d08487547 */ /* 0x000ff0000b800000 */
[----:B------:R-:W0:Y:S01]  /*0170*/  LDCU UR4, c[0x0][0x380] ;  /* 0x00007000ff0477ac */ /* 0x000e220008000800 */
[----:B------:R-:W-:Y:S01]  /*0180*/  IMAD.U32 R5, RZ, RZ, UR38 ;  /* 0x00000026ff057e24 */ /* 0x000fe2000f8e00ff */
[----:B------:R-:W-:Y:S01]  /*0190*/  BSSY.RECONVERGENT B7, `(.L_x_1) ;  /* 0x00000ce000077945 */ /* 0x000fe20003800200 */
[----:B------:R-:W-:Y:S01]  /*01a0*/  IMAD.MOV R19, RZ, RZ, -R25 ;  /* 0x000000ffff137224 */ /* 0x000fe200078e0a19 */
[----:B0-----:R-:W-:-:S06]  /*01b0*/  UIADD3 UR4, UPT, UPT, UR4, 0x20, URZ ;  /* 0x0000002004047890 */ /* 0x001fcc000fffe0ff */
[----:B------:R-:W-:-:S04]  /*01c0*/  IMAD.U32 R4, RZ, RZ, UR4 ;  /* 0x00000004ff047e24 */ /* 0x000fc8000f8e00ff */
[----:B------:R-:W-:-:S04]  /*01d0*/  IMAD.WIDE.U32 R4, R23, 0x8, R4 ;  /* 0x0000000817047825 */ /* 0x000fc800078e0004 */
[----:B------:R-:W-:Y:S02]  /*01e0*/  IMAD.MOV.U32 R16, RZ, RZ, R4 ;  /* 0x000000ffff107224 */ /* 0x000fe400078e0004 */
[----:B------:R-:W-:-:S07]  /*01f0*/  IMAD.MOV.U32 R17, RZ, RZ, R5 ;  /* 0x000000ffff117224 */ /* 0x000fce00078e0005 */
.L_x_34:
[----:B------:R-:W2:Y:S01]  /*0200*/  LDG.E.64 R10, desc[UR36][R16.64+-0x20] ;  /* 0xffffe024100a7981 */ /* 0x000ea2000c1e1b00 */
[----:B------:R-:W-:Y:S01]  /*0210*/  VIADD R19, R19, 0x8 ;  /* 0x0000000813137836 */ /* 0x000fe20000000000 */
[----:B------:R-:W-:Y:S04]  /*0220*/  BSSY.RECONVERGENT B6, `(.L_x_2) ;  /* 0x000000e000067945 */ /* 0x000fe80003800200 */
[----:B------:R-:W-:-:S04]  /*0230*/  ISETP.NE.AND P1, PT, R19, RZ, PT ;  /* 0x000000ff1300720c */ /* 0x000fc80003f25270 */
[----:B------:R-:W-:Y:S01]  /*0240*/  P2R R22, PR, RZ, 0x2 ;  /* 0x00000002ff167803 */ /* 0x000fe20000000000 */
[----:B--2---:R-:W-:-:S14]  /*0250*/  DSETP.GT.AND P0, PT, R10, RZ, PT ;  /* 0x000000ff0a00722a */ /* 0x004fdc0003f04000 */
[----:B------:R-:W-:Y:S05]  /*0260*/  @!P0 BRA `(.L_x_3) ;  /* 0x0000000000248947 */ /* 0x000fea0003800000 */
[----:B------:R-:W-:Y:S01]  /*0270*/  MOV R8, 0x0 ;  /* 0x0000000000087802 */ /* 0x000fe20000000f00 */
[----:B------:R-:W0:Y:S01]  /*0280*/  LDCU.64 UR4, c[0x4][0x8] ;  /* 0x01000100ff0477ac */ /* 0x000e220008000a00 */
[----:B------:R-:W-:-:S04]  /*0290*/  CS2R R6, SRZ ;  /* 0x0000000000067805 */ /* 0x000fc8000001ff00 */
[----:B------:R-:W1:Y:S01]  /*02a0*/  LDC.64 R8, c[0x4][R8] ;  /* 0x0100000008087b82 */ /* 0x000e620000000a00 */
[----:B0-----:R-:W-:Y:S01]  /*02b0*/  MOV R4, UR4 ;  /* 0x0000000400047c02 */ /* 0x001fe20008000f00 */
[----:B------:R-:W-:-:S07]  /*02c0*/  IMAD.U32 R5, RZ, RZ, UR5 ;  /* 0x00000005ff057e24 */ /* 0x000fce000f8e00ff */
[----:B------:R-:W-:-:S07]  /*02d0*/  LEPC R20, `(.L_x_4) ;  /* 0x000000001014794e */ /* 0x000fce0000000000 */
[----:B-1----:R-:W-:Y:S05]  /*02e0*/  CALL.ABS.NOINC R8 ;  /* 0x0000000008007343 */ /* 0x002fea0003c00000 */
.L_x_4:
[----:B------:R0:W5:Y:S02]  /*02f0*/  LDG.E.64 R10, desc[UR36][R16.64+-0x20] ;  /* 0xffffe024100a7981 */ /* 0x000164000c1e1b00 */
.L_x_3:
[----:B------:R-:W-:Y:S05]  /*0300*/  BSYNC.RECONVERGENT B6 ;  /* 0x0000000000067941 */ /* 0x000fea0003800200 */
.L_x_2:
[----:B------:R-:W-:Y:S01]  /*0310*/  MOV R8, 0x0 ;  /* 0x0000000000087802 */ /* 0x000fe20000000f00 */
[----:B-----5:R1:W-:Y:S01]  /*0320*/  STL.64 [R1], R10 ;  /* 0x0000000a01007387 */ /* 0x0203e20000100a00 */
[----:B------:R-:W2:Y:S01]  /*0330*/  LDCU.64 UR4, c[0x4][0x10] ;  /* 0x01000200ff0477ac */ /* 0x000ea20008000a00 */
[----:B------:R-:W-:Y:S02]  /*0340*/  IMAD.MOV.U32 R6, RZ, RZ, R18 ;  /* 0x000000ffff067224 */ /* 0x000fe400078e0012 */
[----:B------:R-:W-:Y:S01]  /*0350*/  IMAD.MOV.U32 R7, RZ, RZ, R2 ;  /* 0x000000ffff077224 */ /* 0x000fe200078e0002 */
[----:B------:R-:W3:Y:S01]  /*0360*/  LDC.64 R8, c[0x4][R8] ;  /* 0x0100000008087b82 */ /* 0x000ee20000000a00 */
[----:B--2---:R-:W-:Y:S02]  /*0370*/  IMAD.U32 R4, RZ, RZ, UR4 ;  /* 0x00000004ff047e24 */ /* 0x004fe4000f8e00ff */
[----:B-1----:R-:W-:-:S07]  /*0380*/  IMAD.U32 R5, RZ, RZ, UR5 ;  /* 0x00000005ff057e24 */ /* 0x002fce000f8e00ff */
[----:B------:R-:W-:-:S07]  /*0390*/  LEPC R20, `(.L_x_5) ;  /* 0x000000001014794e */ /* 0x000fce0000000000 */
[----:B0--3--:R-:W-:Y:S05]  /*03a0*/  CALL.ABS.NOINC R8 ;  /* 0x0000000008007343 */ /* 0x009fea0003c00000 */
.L_x_5:
[----:B------:R-:W2:Y:S01]  /*03b0*/  LDG.E.64 R10, desc[UR36][R16.64+-0x18] ;  /* 0xffffe824100a7981 */ /* 0x000ea2000c1e1b00 */
[----:B------:R-:W-:Y:S01]  /*03c0*/  BSSY.RECONVERGENT B6, `(.L_x_6) ;  /* 0x000000c000067945 */ /* 0x000fe20003800200 */
[----:B--2---:R-:W-:-:S14]  /*03d0*/  DSETP.GT.AND P0, PT, R10, RZ, PT ;  /* 0x000000ff0a00722a */ /* 0x004fdc0003f04000 */
[----:B------:R-:W-:Y:S05]  /*03e0*/  @!P0 BRA `(.L_x_7) ;  /* 0x0000000000248947 */ /* 0x000fea0003800000 */
[----:B------:R-:W-:Y:S01]  /*03f0*/  MOV R8, 0x0 ;  /* 0x0000000000087802 */ /* 0x000fe20000000f00 */
[----:B------:R-:W0:Y:S01]  /*0400*/  LDCU.64 UR4, c[0x4][0x8] ;  /* 0x01000100ff0477ac */ /* 0x000e220008000a00 */
[----:B------:R-:W-:-:S04]  /*0410*/  CS2R R6, SRZ ;  /* 0x0000000000067805 */ /* 0x000fc8000001ff00 */
[----:B------:R-:W1:Y:S01]  /*0420*/  LDC.64 R8, c[0x4][R8] ;  /* 0x0100000008087b82 */ /* 0x000e620000000a00 */
[----:B0-----:R-:W-:Y:S02]  /*0430*/  IMAD.U32 R4, RZ, RZ, UR4 ;  /* 0x00000004ff047e24 */ /* 0x001fe4000f8e00ff */
[----:B------:R-:W-:-:S07]  /*0440*/  IMAD.U32 R5, RZ, RZ, UR5 ;  /* 0x00000005ff057e24 */ /* 0x000fce000f8e00ff */
[----:B------:R-:W-:-:S07]  /*0450*/  LEPC R20, `(.L_x_8) ;  /* 0x000000001014794e */ /* 0x000fce0000000000 */
[----:B-1----:R-:W-:Y:S05]  /*0460*/  CALL.ABS.NOINC R8 ;  /* 0x0000000008007343 */ /* 0x002fea0003c00000 */
.L_x_8:
[----:B------:R0:W5:Y:S02]  /*0470*/  LDG.E.64 R10, desc[UR36][R16.64+-0x18] ;  /* 0xffffe824100a7981 */ /* 0x000164000c1e1b00 */
.L_x_7:
[----:B------:R-:W-:Y:S05]  /*0480*/  BSYNC.RECONVERGENT B6 ;  /* 0x0000000000067941 */ /* 0x000fea0003800200 */
.L_x_6:
[----:B------:R-:W-:Y:S01]  /*0490*/  MOV R8, 0x0 ;  /* 0x0000000000087802 */ /* 0x000fe20000000f00 */
[----:B-----5:R1:W-:Y:S01]  /*04a0*/  STL.64 [R1], R10 ;  /* 0x0000000a01007387 */ /* 0x0203e20000100a00 */
[----:B------:R-:W2:Y:S01]  /*04b0*/  LDCU.64 UR4, c[0x4][0x10] ;  /* 0x01000200ff0477ac */ /* 0x000ea20008000a00 */
[----:B------:R-:W-:Y:S01]  /*04c0*/  IMAD.MOV.U32 R6, RZ, RZ, R18 ;  /* 0x000000ffff067224 */ /* 0x000fe200078e0012 */
[----:B------:R-:W-:Y:S02]  /*04d0*/  MOV R7, R2 ;  /* 0x0000000200077202 */ /* 0x000fe40000000f00 */
[----:B------:R-:W3:Y:S01]  /*04e0*/  LDC.64 R8, c[0x4][R8] ;  /* 0x0100000008087b82 */ /* 0x000ee20000000a00 */
[----:B--2---:R-:W-:Y:S02]  /*04f0*/  IMAD.U32 R4, RZ, RZ, UR4 ;  /* 0x00000004ff047e24 */ /* 0x004fe4000f8e00ff */
[----:B-1----:R-:W-:-:S07]  /*0500*/  IMAD.U32 R5, RZ, RZ, UR5 ;  /* 0x00000005ff057e24 */ /* 0x002fce000f8e00ff */
[----:B------:R-:W-:-:S07]  /*0510*/  LEPC R20, `(.L_x_9) ;  /* 0x000000001014794e */ /* 0x000fce0000000000 */
[----:B0--3--:R-:W-:Y:S05]  /*0520*/  CALL.ABS.NOINC R8 ;  /* 0x0000000008007343 */ /* 0x009fea0003c00000 */
.L_x_9:
        /* <DEDUP_REMOVED lines=12> */
.L_x_12:
[----:B------:R0:W5:Y:S02]  /*05f0*/  LDG.E.64 R10, desc[UR36][R16.64+-0x10] ;  /* 0xfffff024100a7981 */ /* 0x000164000c1e1b00 */
.L_x_11:
[----:B------:R-:W-:Y:S05]  /*0600*/  BSYNC.RECONVERGENT B6 ;  /* 0x0000000000067941 */ /* 0x000fea0003800200 */
.L_x_10:
        /* <DEDUP_REMOVED lines=10> */
.L_x_13:
        /* <DEDUP_REMOVED lines=12> */
.L_x_16:
[----:B------:R0:W5:Y:S02]  /*0770*/  LDG.E.64 R10, desc[UR36][R16.64+-0x8] ;  /* 0xfffff824100a7981 */ /* 0x000164000c1e1b00 */
.L_x_15:
[----:B------:R-:W-:Y:S05]  /*0780*/  BSYNC.RECONVERGENT B6 ;  /* 0x0000000000067941 */ /* 0x000fea0003800200 */
.L_x_14:
[----:B------:R-:W-:Y:S01]  /*0790*/  MOV R8, 0x0 ;  /* 0x0000000000087802 */ /* 0x000fe20000000f00 */
[----:B-----5:R1:W-:Y:S01]  /*07a0*/  STL.64 [R1], R10 ;  /* 0x0000000a01007387 */ /* 0x0203e20000100a00 */
[----:B------:R-:W2:Y:S01]  /*07b0*/  LDCU.64 UR4, c[0x4][0x10] ;  /* 0x01000200ff0477ac */ /* 0x000ea20008000a00 */
[----:B------:R-:W-:Y:S01]  /*07c0*/  MOV R6, R18 ;  /* 0x0000001200067202 */ /* 0x000fe20000000f00 */
[----:B------:R-:W-:Y:S02]  /*07d0*/  IMAD.MOV.U32 R7, RZ, RZ, R2 ;  /* 0x000000ffff077224 */ /* 0x000fe400078e0002 */
[----:B------:R-:W3:Y:S01]  /*07e0*/  LDC.64 R8, c[0x4][R8] ;  /* 0x0100000008087b82 */ /* 0x000ee20000000a00 */
[----:B--2---:R-:W-:Y:S02]  /*07f0*/  IMAD.U32 R4, RZ, RZ, UR4 ;  /* 0x00000004ff047e24 */ /* 0x004fe4000f8e00ff */
[----:B-1----:R-:W-:-:S07]  /*0800*/  IMAD.U32 R5, RZ, RZ, UR5 ;  /* 0x00000005ff057e24 */ /* 0x002fce000f8e00ff */
[----:B------:R-:W-:-:S07]  /*0810*/  LEPC R20, `(.L_x_17) ;  /* 0x000000001014794e */ /* 0x000fce0000000000 */
[----:B0--3--:R-:W-:Y:S05]  /*0820*/  CALL.ABS.NOINC R8 ;  /* 0x0000000008007343 */ /* 0x009fea0003c00000 */
.L_x_17:
        /* <DEDUP_REMOVED lines=12> */
.L_x_20:
[----:B------:R0:W5:Y:S02]  /*08f0*/  LDG.E.64 R10, desc[UR36][R16.64] ;  /* 0x00000024100a7981 */ /* 0x000164000c1e1b00 */
.L_x_19:
[----:B------:R-:W-:Y:S05]  /*0900*/  BSYNC.RECONVERGENT B6 ;  /* 0x0000000000067941 */ /* 0x000fea0003800200 */
.L_x_18:
        /* <DEDUP_REMOVED lines=10> */
.L_x_21:
        /* <DEDUP_REMOVED lines=12> */
.L_x_24:
[----:B------:R0:W5:Y:S02]  /*0a70*/  LDG.E.64 R10, desc[UR36][R16.64+0x8] ;  /* 0x00000824100a7981 */ /* 0x000164000c1e1b00 */
.L_x_23:
[----:B------:R-:W-:Y:S05]  /*0a80*/  BSYNC.RECONVERGENT B6 ;  /* 0x0000000000067941 */ /* 0x000fea0003800200 */
.L_x_22:
[----:B------:R-:W-:Y:S01]  /*0a90*/  MOV R8, 0x0 ;  /* 0x0000000000087802 */ /* 0x000fe20000000f00 */
[----:B-----5:R1:W-:Y:S01]  /*0aa0*/  STL.64 [R1], R10 ;  /* 0x0000000a01007387 */ /* 0x0203e20000100a00 */
[----:B------:R-:W2:Y:S01]  /*0ab0*/  LDCU.64 UR4, c[0x4][0x10] ;  /* 0x01000200ff0477ac */ /* 0x000ea20008000a00 */
[----:B------:R-:W-:Y:S02]  /*0ac0*/  IMAD.MOV.U32 R6, RZ, RZ, R18 ;  /* 0x000000ffff067224 */ /* 0x000fe400078e0012 */
[----:B------:R-:W-:Y:S01]  /*0ad0*/  IMAD.MOV.U32 R7, RZ, RZ, R2 ;  /* 0x000000ffff077224 */ /* 0x000fe200078e0002 */
[----:B------:R-:W3:Y:S01]  /*0ae0*/  LDC.64 R8, c[0x4][R8] ;  /* 0x0100000008087b82 */ /* 0x000ee20000000a00 */
[----:B--2---:R-:W-:Y:S01]  /*0af0*/  IMAD.U32 R4, RZ, RZ, UR4 ;  /* 0x00000004ff047e24 */ /* 0x004fe2000f8e00ff */
[----:B-1----:R-:W-:-:S07]  /*0b00*/  MOV R5, UR5 ;  /* 0x0000000500057c02 */ /* 0x002fce0008000f00 */
[----:B------:R-:W-:-:S07]  /*0b10*/  LEPC R20, `(.L_x_25) ;  /* 0x000000001014794e */ /* 0x000fce0000000000 */
[----:B0--3--:R-:W-:Y:S05]  /*0b20*/  CALL.ABS.NOINC R8 ;  /* 0x0000000008007343 */ /* 0x009fea0003c00000 */
.L_x_25:
        /* <DEDUP_REMOVED lines=12> */
.L_x_28:
[----:B------:R0:W5:Y:S02]  /*0bf0*/  LDG.E.64 R10, desc[UR36][R16.64+0x10] ;  /* 0x00001024100a7981 */ /* 0x000164000c1e1b00 */
.L_x_27:
[----:B------:R-:W-:Y:S05]  /*0c00*/  BSYNC.RECONVERGENT B6 ;  /* 0x0000000000067941 */ /* 0x000fea0003800200 */
.L_x_26:
        /* <DEDUP_REMOVED lines=10> */
.L_x_29:
        /* <DEDUP_REMOVED lines=8> */
[----:B0-----:R-:W-:Y:S01]  /*0d30*/  IMAD.U32 R4, RZ, RZ, UR4 ;  /* 0x00000004ff047e24 */ /* 0x001fe2000f8e00ff */
[----:B------:R-:W-:-:S07]  /*0d40*/  MOV R5, UR5 ;  /* 0x0000000500057c02 */ /* 0x000fce0008000f00 */
[----:B------:R-:W-:-:S07]  /*0d50*/  LEPC R20, `(.L_x_32) ;  /* 0x000000001014794e */ /* 0x000fce0000000000 */
[----:B-1----:R-:W-:Y:S05]  /*0d60*/  CALL.ABS.NOINC R8 ;  /* 0x0000000008007343 */ /* 0x002fea0003c00000 */
.L_x_32:
[----:B------:R0:W5:Y:S02]  /*0d70*/  LDG.E.64 R10, desc[UR36][R16.64+0x18] ;  /* 0x00001824100a7981 */ /* 0x000164000c1e1b00 */
.L_x_31:
[----:B------:R-:W-:Y:S05]  /*0d80*/  BSYNC.RECONVERGENT B6 ;  /* 0x0000000000067941 */ /* 0x000fea0003800200 */
.L_x_30:
        /* <DEDUP_REMOVED lines=10> */
.L_x_33:
[----:B------:R-:W-:Y:S02]  /*0e30*/  ISETP.NE.AND P6, PT, R22, RZ, PT ;  /* 0x000000ff1600720c */ /* 0x000fe40003fc5270 */
[----:B------:R-:W-:-:S05]  /*0e40*/  IADD3 R16, P0, PT, R16, 0x40, RZ ;  /* 0x0000004010107810 */ /* 0x000fca0007f1e0ff */
[----:B------:R-:W-:-:S06]  /*0e50*/  IMAD.X R17, RZ, RZ, R17, P0 ;  /* 0x000000ffff117224 */ /* 0x000fcc00000e0611 */
[----:B------:R-:W-:Y:S05]  /*0e60*/  @P6 BRA `(.L_x_34) ;  /* 0xfffffff000e46947 */ /* 0x000fea000383ffff */
[----:B------:R-:W-:Y:S05]  /*0e70*/  BSYNC.RECONVERGENT B7 ;  /* 0x0000000000077941 */ /* 0x000fea0003800200 */
.L_x_1:
[----:B------:R-:W-:-:S07]  /*0e80*/  IMAD.MOV.U32 R22, RZ, RZ, R25 ;  /* 0x000000ffff167224 */ /* 0x000fce00078e0019 */
.L_x_0:
[----:B------:R-:W0:Y:S02]  /*0e90*/  LDC R19, c[0x0][0x388] ;  /* 0x0000e200ff137b82 */ /* 0x000e240000000800 */
[----:B0-----:R-:W-:-:S04]  /*0ea0*/  LOP3.LUT R0, R19, 0x7, RZ, 0xc0, !PT ;  /* 0x0000000713007812 */ /* 0x001fc800078ec0ff */
[----:B------:R-:W-:-:S13]  /*0eb0*/  ISETP.NE.AND P0, PT, R0, RZ, PT ;  /* 0x000000ff0000720c */ /* 0x000fda0003f05270 */
[----:B------:R-:W-:Y:S05]  /*0ec0*/  @!P0 BRA `(.L_x_35) ;  /* 0x0000000c00208947 */ /* 0x000fea0003800000 */
[----:B------:R-:W-:-:S05]  /*0ed0*/  VIADD R0, R0, 0xffffffff ;  /* 0xffffffff00007836 */ /* 0x000fca0000000000 */
[----:B------:R-:W-:-:S13]  /*0ee0*/  ISETP.GE.U32.AND P0, PT, R0, 0x3, PT ;  /* 0x000000030000780c */ /* 0x000fda0003f06070 */
[----:B------:R-:W-:Y:S05]  /*0ef0*/  @!P0 BRA `(.L_x_36) ;  /* 0x0000000400a48947 */ /* 0x000fea0003800000 */
[----:B------:R-:W0:Y:S01]  /*0f00*/  LDC.64 R16, c[0x0][0x380] ;  /* 0x0000e000ff107b82 */ /* 0x000e220000000a00 */
[----:B------:R-:W-:-:S04]  /*0f10*/  IMAD.IADD R3, R23, 0x1, R22 ;  /* 0x0000000117037824 */ /* 0x000fc800078e0216 */
[----:B0-----:R-:W-:-:S05]  /*0f20*/  IMAD.WIDE.U32 R16, R3, 0x8, R16 ;  /* 0x0000000803107825 */ /* 0x001fca00078e0010 */
        /* <DEDUP_REMOVED lines=12> */
.L_x_39:
[----:B------:R0:W5:Y:S02]  /*0ff0*/  LDG.E.64 R10, desc[UR36][R16.64] ;  /* 0x00000024100a7981 */ /* 0x000164000c1e1b00 */
.L_x_38:
[----:B------:R-:W-:Y:S05]  /*1000*/  BSYNC.RECONVERGENT B6 ;  /* 0x0000000000067941 */ /* 0x000fea0003800200 */
.L_x_37:
        /* <DEDUP_REMOVED lines=10> */
.L_x_40:
[----:B------:R-:W0:Y:S01]  /*10b0*/  LDCU.64 UR4, c[0x0][0x380] ;  /* 0x00007000ff0477ac */ /* 0x000e220008000a00 */
[----:B------:R-:W-:-:S05]  /*10c0*/  IADD3 R0, P0, PT, R23, R22, RZ ;  /* 0x0000001617007210 */ /* 0x000fca0007f1e0ff */
[----:B------:R-:W-:Y:S01]  /*10d0*/  IMAD.X R3, RZ, RZ, RZ, P0 ;  /* 0x000000ffff037224 */ /* 0x000fe200000e06ff */
[----:B0-----:R-:W-:-:S04]  /*10e0*/  LEA R16, P0, R0, UR4, 0x3 ;  /* 0x0000000400107c11 */ /* 0x001fc8000f8018ff */
[----:B------:R-:W-:-:S05]  /*10f0*/  LEA.HI.X R17, R0, UR5, R3, 0x3, P0 ;  /* 0x0000000500117c11 */ /* 0x000fca00080f1c03 */
        /* <DEDUP_REMOVED lines=12> */
.L_x_43:
[----:B------:R0:W5:Y:S02]  /*11c0*/  LDG.E.64 R10, desc[UR36][R16.64+0x8] ;  /* 0x00000824100a7981 */ /* 0x000164000c1e1b00 */
.L_x_42:
[----:B------:R-:W-:Y:S05]  /*11d0*/  BSYNC.RECONVERGENT B6 ;  /* 0x0000000000067941 */ /* 0x000fea0003800200 */
.L_x_41:
        /* <DEDUP_REMOVED lines=10> */
.L_x_44:
        /* <DEDUP_REMOVED lines=12> */
.L_x_47:
[----:B------:R0:W5:Y:S02]  /*1340*/  LDG.E.64 R10, desc[UR36][R16.64+0x10] ;  /* 0x00001024100a7981 */ /* 0x000164000c1e1b00 */
.L_x_46:
[----:B------:R-:W-:Y:S05]  /*1350*/  BSYNC.RECONVERGENT B6 ;  /* 0x0000000000067941 */ /* 0x000fea0003800200 */
.L_x_45:
        /* <DEDUP_REMOVED lines=10> */
.L_x_48:
        /* <DEDUP_REMOVED lines=12> */
.L_x_51:
[----:B------:R0:W5:Y:S02]  /*14c0*/  LDG.E.64 R10, desc[UR36][R16.64+0x18] ;  /* 0x00001824100a7981 */ /* 0x000164000c1e1b00 */
.L_x_50:
[----:B------:R-:W-:Y:S05]  /*14d0*/  BSYNC.RECONVERGENT B6 ;  /* 0x0000000000067941 */ /* 0x000fea0003800200 */
.L_x_49:
[----:B------:R-:W-:Y:S01]  /*14e0*/  MOV R8, 0x0 ;  /* 0x0000000000087802 */ /* 0x000fe20000000f00 */
[----:B-----5:R1:W-:Y:S01]  /*14f0*/  STL.64 [R1], R10 ;  /* 0x0000000a01007387 */ /* 0x0203e20000100a00 */
[----:B------:R-:W2:Y:S01]  /*1500*/  LDCU.64 UR4, c[0x4][0x10] ;  /* 0x01000200ff0477ac */ /* 0x000ea20008000a00 */
[----:B------:R-:W-:Y:S02]  /*1510*/  IMAD.MOV.U32 R6, RZ, RZ, R18 ;  /* 0x000000ffff067224 */ /* 0x000fe400078e0012 */
[----:B------:R-:W-:Y:S01]  /*1520*/  IMAD.MOV.U32 R7, RZ, RZ, R2 ;  /* 0x000000ffff077224 */ /* 0x000fe200078e0002 */
[----:B------:R-:W3:Y:S01]  /*1530*/  LDC.64 R8, c[0x4][R8] ;  /* 0x0100000008087b82 */ /* 0x000ee20000000a00 */
[----:B--2---:R-:W-:Y:S01]  /*1540*/  MOV R4, UR4 ;  /* 0x0000000400047c02 */ /* 0x004fe20008000f00 */
[----:B-1----:R-:W-:-:S07]  /*1550*/  IMAD.U32 R5, RZ, RZ, UR5 ;  /* 0x00000005ff057e24 */ /* 0x002fce000f8e00ff */
[----:B------:R-:W-:-:S07]  /*1560*/  LEPC R20, `(.L_x_52) ;  /* 0x000000001014794e */ /* 0x000fce0000000000 */
[----:B0--3--:R-:W-:Y:S05]  /*1570*/  CALL.ABS.NOINC R8 ;  /* 0x0000000008007343 */ /* 0x009fea0003c00000 */
.L_x_52:
[----:B------:R-:W-:-:S07]  /*1580*/  VIADD R22, R22, 0x4 ;  /* 0x0000000416167836 */ /* 0x000fce0000000000 */
.L_x_36:
[----:B------:R-:W-:-:S04]  /*1590*/  LOP3.LUT R19, R19, 0x3, RZ, 0xc0, !PT ;  /* 0x0000000313137812 */ /* 0x000fc800078ec0ff */
[----:B------:R-:W-:-:S13]  /*15a0*/  ISETP.NE.AND P0, PT, R19, RZ, PT ;  /* 0x000000ff1300720c */ /* 0x000fda0003f05270 */
[----:B------:R-:W-:Y:S05]  /*15b0*/  @!P0 BRA `(.L_x_35) ;  /* 0x0000000400648947 */ /* 0x000fea0003800000 */
[----:B------:R-:W-:-:S13]  /*15c0*/  ISETP.NE.AND P0, PT, R19, 0x1, PT ;  /* 0x000000011300780c */ /* 0x000fda0003f05270 */
        /* <DEDUP_REMOVED lines=16> */
.L_x_56:
[----:B------:R0:W5:Y:S02]  /*16d0*/  LDG.E.64 R10, desc[UR36][R16.64] ;  /* 0x00000024100a7981 */ /* 0x000164000c1e1b00 */
.L_x_55:
[----:B------:R-:W-:Y:S05]  /*16e0*/  BSYNC.RECONVERGENT B6 ;  /* 0x0000000000067941 */ /* 0x000fea0003800200 */
.L_x_54:
        /* <DEDUP_REMOVED lines=10> */
.L_x_57:
        /* <DEDUP_REMOVED lines=17> */
.L_x_60:
[----:B------:R0:W5:Y:S02]  /*18a0*/  LDG.E.64 R10, desc[UR36][R16.64+0x8] ;  /* 0x00000824100a7981 */ /* 0x000164000c1e1b00 */
.L_x_59:
[----:B------:R-:W-:Y:S05]  /*18b0*/  BSYNC.RECONVERGENT B6 ;  /* 0x0000000000067941 */ /* 0x000fea0003800200 */
.L_x_58:
        /* <DEDUP_REMOVED lines=10> */
.L_x_61:
[----:B------:R-:W-:-:S07]  /*1960*/  VIADD R22, R22, 0x2 ;  /* 0x0000000216167836 */ /* 0x000fce0000000000 */
.L_x_53:
[----:B------:R-:W0:Y:S02]  /*1970*/  LDCU UR4, c[0x0][0x388] ;  /* 0x00007100ff0477ac */ /* 0x000e240008000800 */
[----:B0-----:R-:W-:-:S09]  /*1980*/  ULOP3.LUT UP0, URZ, UR4, 0x1, URZ, 0xc0, !UPT ;  /* 0x0000000104ff7892 */ /* 0x001fd2000f80c0ff */
[----:B------:R-:W-:Y:S05]  /*1990*/  BRA.U !UP0, `(.L_x_35) ;  /* 0x00000001086c7547 */ /* 0x000fea000b800000 */
[----:B------:R-:W0:Y:S01]  /*19a0*/  LDC.64 R16, c[0x0][0x380] ;  /* 0x0000e000ff107b82 */ /* 0x000e220000000a00 */
[----:B------:R-:W-:-:S05]  /*19b0*/  IADD3 R23, PT, PT, R23, R22, RZ ;  /* 0x0000001617177210 */ /* 0x000fca0007ffe0ff */
[----:B0-----:R-:W-:-:S05]  /*19c0*/  IMAD.WIDE.U32 R16, R23, 0x8, R16 ;  /* 0x0000000817107825 */ /* 0x001fca00078e0010 */
[----:B------:R-:W2:Y:S01]  /*19d0*/  LDG.E.64 R8, desc[UR36][R16.64] ;  /* 0x0000002410087981 */ /* 0x000ea2000c1e1b00 */
[----:B------:R-:W-:Y:S01]  /*19e0*/  BSSY.RECONVERGENT B6, `(.L_x_62) ;  /* 0x000000c000067945 */ /* 0x000fe20003800200 */
[----:B--2---:R-:W-:-:S14]  /*19f0*/  DSETP.GT.AND P0, PT, R8, RZ, PT ;  /* 0x000000ff0800722a */ /* 0x004fdc0003f04000 */
[----:B------:R-:W-:Y:S05]  /*1a00*/  @!P0 BRA `(.L_x_63) ;  /* 0x0000000000248947 */ /* 0x000fea0003800000 */
[----:B------:R-:W-:Y:S01]  /*1a10*/  MOV R0, 0x0 ;  /* 0x0000000000007802 */ /* 0x000fe20000000f00 */
[----:B------:R-:W0:Y:S01]  /*1a20*/  LDCU.64 UR4, c[0x4][0x8] ;  /* 0x01000100ff0477ac */ /* 0x000e220008000a00 */
[----:B------:R-:W-:Y:S02]  /*1a30*/  CS2R R6, SRZ ;  /* 0x0000000000067805 */ /* 0x000fe4000001ff00 */
[----:B------:R1:W2:Y:S01]  /*1a40*/  LDC.64 R8, c[0x4][R0] ;  /* 0x0100000000087b82 */ /* 0x0002a20000000a00 */
[----:B0-----:R-:W-:Y:S02]  /*1a50*/  IMAD.U32 R4, RZ, RZ, UR4 ;  /* 0x00000004ff047e24 */ /* 0x001fe4000f8e00ff */
[----:B-1----:R-:W-:-:S07]  /*1a60*/  IMAD.U32 R5, RZ, RZ, UR5 ;  /* 0x00000005ff057e24 */ /* 0x002fce000f8e00ff */
[----:B------:R-:W-:-:S07]  /*1a70*/  LEPC R20, `(.L_x_64) ;  /* 0x000000001014794e */ /* 0x000fce0000000000 */
[----:B--2---:R-:W-:Y:S05]  /*1a80*/  CALL.ABS.NOINC R8 ;  /* 0x0000000008007343 */ /* 0x004fea0003c00000 */
.L_x_64:
[----:B------:R0:W5:Y:S02]  /*1a90*/  LDG.E.64 R8, desc[UR36][R16.64] ;  /* 0x0000002410087981 */ /* 0x000164000c1e1b00 */
.L_x_63:
[----:B------:R-:W-:Y:S05]  /*1aa0*/  BSYNC.RECONVERGENT B6 ;  /* 0x0000000000067941 */ /* 0x000fea0003800200 */
.L_x_62:
[----:B------:R-:W-:Y:S01]  /*1ab0*/  MOV R0, 0x0 ;  /* 0x0000000000007802 */ /* 0x000fe20000000f00 */
[----:B-----5:R1:W-:Y:S01]  /*1ac0*/  STL.64 [R1], R8 ;  /* 0x0000000801007387 */ /* 0x0203e20000100a00 */
[----:B------:R-:W2:Y:S01]  /*1ad0*/  LDCU.64 UR4, c[0x4][0x10] ;  /* 0x01000200ff0477ac */ /* 0x000ea20008000a00 */
[----:B------:R-:W-:Y:S01]  /*1ae0*/  IMAD.MOV.U32 R6, RZ, RZ, R18 ;  /* 0x000000ffff067224 */ /* 0x000fe200078e0012 */
[----:B------:R1:W3:Y:S01]  /*1af0*/  LDC.64 R10, c[0x4][R0] ;  /* 0x01000000000a7b82 */ /* 0x0002e20000000a00 */
[----:B------:R-:W-:Y:S02]  /*1b00*/  IMAD.MOV.U32 R7, RZ, RZ, R2 ;  /* 0x000000ffff077224 */ /* 0x000fe400078e0002 */
[----:B--2---:R-:W-:Y:S02]  /*1b10*/  IMAD.U32 R4, RZ, RZ, UR4 ;  /* 0x00000004ff047e24 */ /* 0x004fe4000f8e00ff */
[----:B-1----:R-:W-:-:S07]  /*1b20*/  IMAD.U32 R5, RZ, RZ, UR5 ;  /* 0x00000005ff057e24 */ /* 0x002fce000f8e00ff */
[----:B------:R-:W-:-:S07]  /*1b30*/  LEPC R20, `(.L_x_35) ;  /* 0x000000001014794e */ /* 0x000fce0000000000 */
[----:B0--3--:R-:W-:Y:S05]  /*1b40*/  CALL.ABS.NOINC R10 ;  /* 0x000000000a007343 */ /* 0x009fea0003c00000 */
.L_x_35:
        /* <DEDUP_REMOVED lines=8> */
.L_x_65:
[----:B------:R-:W-:-:S13]  /*1bd0*/  ISETP.NE.AND P6, PT, R26, RZ, PT ;  /* 0x000000ff1a00720c */ /* 0x000fda0003fc5270 */
[----:B------:R-:W-:Y:S05]  /*1be0*/  @P6 BRA `(.L_x_66) ;  /* 0xffffffe400406947 */ /* 0x000fea000383ffff */
[----:B------:R-:W-:Y:S05]  /*1bf0*/  EXIT ;  /* 0x000000000000794d */ /* 0x000fea0003800000 */
.L_x_67:
[----:B------:R-:W-:-:S00]  /*1c00*/  BRA `(.L_x_67) ;  /* 0xfffffffc00fc7947 */ /* 0x000fc0000383ffff */
[----:B------:R-:W-:-:S00]  /*1c10*/  NOP ;  /* 0x0000000000007918 */ /* 0x000fc00000000000 */
        /* <DEDUP_REMOVED lines=14> */
.L_x_73:


//--------------------- .text._Z8do_blockiPdS_S_iii --------------------------
	.section	.text._Z8do_blockiPdS_S_iii,"ax",@progbits
	.align	128
        .global         _Z8do_blockiPdS_S_iii
        .type           _Z8do_blockiPdS_S_iii,@function
        .size           _Z8do_blockiPdS_S_iii,(.L_x_74 - _Z8do_blockiPdS_S_iii)
        .other          _Z8do_blockiPdS_S_iii,@"STO_CUDA_ENTRY STV_DEFAULT"
_Z8do_blockiPdS_S_iii:
.text._Z8do_blockiPdS_S_iii:
[----:B------:R-:W-:Y:S01]  /*0000*/  LDC R1, c[0x0][0x37c] ;  /* 0x0000df00ff017b82 */ /* 0x000fe20000000800 */
[----:B------:R-:W0:Y:S01]  /*0010*/  LDCU.64 UR4, c[0x0][0x3a0] ;  /* 0x00007400ff0477ac */ /* 0x000e220008000a00 */
[----:B------:R-:W1:Y:S01]  /*0020*/  S2R R5, SR_TID.X ;  /* 0x0000000000057919 */ /* 0x000e620000002100 */
[----:B0-----:R-:W0:Y:S01]  /*0030*/  I2F.U32.RP R4, UR4 ;  /* 0x0000000400047d06 */ /* 0x001e220008209000 */
[----:B------:R-:W-:-:S07]  /*0040*/  ISETP.NE.U32.AND P2, PT, RZ, UR4, PT ;  /* 0x00000004ff007c0c */ /* 0x000fce000bf45070 */
[----:B0-----:R-:W0:Y:S02]  /*0050*/  MUFU.RCP R4, R4 ;  /* 0x0000000400047308 */ /* 0x001e240000001000 */
[----:B0-----:R-:W-:-:S06]  /*0060*/  IADD3 R2, PT, PT, R4, 0xffffffe, RZ ;  /* 0x0ffffffe04027810 */ /* 0x001fcc0007ffe0ff */
[----:B------:R0:W2:Y:S02]  /*0070*/  F2I.FTZ.U32.TRUNC.NTZ R3, R2 ;  /* 0x0000000200037305 */ /* 0x0000a4000021f000 */
[----:B0-----:R-:W-:Y:S01]  /*0080*/  HFMA2 R2, -RZ, RZ, 0, 0 ;  /* 0x00000000ff027431 */ /* 0x001fe200000001ff */
[----:B--2---:R-:W-:-:S05]  /*0090*/  IADD3 R7, PT, PT, RZ, -R3, RZ ;  /* 0x80000003ff077210 */ /* 0x004fca0007ffe0ff */
[----:B------:R-:W-:-:S04]  /*00a0*/  IMAD R7, R7, UR4, RZ ;  /* 0x0000000407077c24 */ /* 0x000fc8000f8e02ff */
[----:B------:R-:W-:-:S06]  /*00b0*/  IMAD.HI.U32 R0, R3, R7, R2 ;  /* 0x0000000703007227 */ /* 0x000fcc00078e0002 */
[----:B-1----:R-:W-:-:S05]  /*00c0*/  IMAD.HI.U32 R0, R0, R5, RZ ;  /* 0x0000000500007227 */ /* 0x002fca00078e00ff */
[----:B------:R-:W-:-:S05]  /*00d0*/  IADD3 R6, PT, PT, -R0, RZ, RZ ;  /* 0x000000ff00067210 */ /* 0x000fca0007ffe1ff */
[----:B------:R-:W-:-:S05]  /*00e0*/  IMAD R3, R6, UR4, R5 ;  /* 0x0000000406037c24 */ /* 0x000fca000f8e0205 */
[----:B------:R-:W-:-:S13]  /*00f0*/  ISETP.GE.U32.AND P0, PT, R3, UR4, PT ;  /* 0x0000000403007c0c */ /* 0x000fda000bf06070 */
[----:B------:R-:W-:Y:S02]  /*0100*/  @P0 IADD3 R3, PT, PT, R3, -UR4, RZ ;  /* 0x8000000403030c10 */ /* 0x000fe4000fffe0ff */
[----:B------:R-:W-:Y:S02]  /*0110*/  @P0 IADD3 R0, PT, PT, R0, 0x1, RZ ;  /* 0x0000000100000810 */ /* 0x000fe40007ffe0ff */
[----:B------:R-:W-:-:S13]  /*0120*/  ISETP.GE.U32.AND P1, PT, R3, UR4, PT ;  /* 0x0000000403007c0c */ /* 0x000fda000bf26070 */
[----:B------:R-:W-:Y:S02]  /*0130*/  @P1 IADD3 R0, PT, PT, R0, 0x1, RZ ;  /* 0x0000000100001810 */ /* 0x000fe40007ffe0ff */
[----:B------:R-:W-:-:S04]  /*0140*/  @!P2 LOP3.LUT R0, RZ, UR4, RZ, 0x33, !PT ;  /* 0x00000004ff00ac12 */ /* 0x000fc8000f8e33ff */
[C---:B------:R-:W-:Y:S02]  /*0150*/  IADD3 R2, PT, PT, -R0.reuse, RZ, RZ ;  /* 0x000000ff00027210 */ /* 0x040fe40007ffe1ff */
[----:B------:R-:W-:-:S03]  /*0160*/  ISETP.GE.AND P0, PT, R0, UR5, PT ;  /* 0x0000000500007c0c */ /* 0x000fc6000bf06270 */
[----:B------:R-:W-:-:S05]  /*0170*/  IMAD R3, R2, UR4, R5 ;  /* 0x0000000402037c24 */ /* 0x000fca000f8e0205 */
[----:B------:R-:W-:-:S13]  /*0180*/  ISETP.GE.OR P0, PT, R3, UR4, P0 ;  /* 0x0000000403007c0c */ /* 0x000fda0008706670 */
[----:B------:R-:W-:Y:S05]  /*0190*/  @P0 EXIT ;  /* 0x000000000000094d */ /* 0x000fea0003800000 */
[----:B------:R-:W0:Y:S01]  /*01a0*/  LDC R4, c[0x0][0x3a8] ;  /* 0x0000ea00ff047b82 */ /* 0x000e220000000800 */
[----:B------:R-:W1:Y:S07]  /*01b0*/  LDCU.64 UR6, c[0x0][0x358] ;  /* 0x00006b00ff0677ac */ /* 0x000e6e0008000a00 */
[----:B------:R-:W2:Y:S08]  /*01c0*/  LDC R2, c[0x0][0x380] ;  /* 0x0000e000ff027b82 */ /* 0x000eb00000000800 */
[----:B------:R-:W3:Y:S01]  /*01d0*/  LDC.64 R6, c[0x0][0x398] ;  /* 0x0000e600ff067b82 */ /* 0x000ee20000000a00 */
[----:B0-----:R-:W-:Y:S01]  /*01e0*/  ISETP.GE.AND P0, PT, R4, 0x1, PT ;  /* 0x000000010400780c */ /* 0x001fe20003f06270 */
[----:B--2---:R-:W-:-:S04]  /*01f0*/  IMAD R5, R3, R2, R0 ;  /* 0x0000000203057224 */ /* 0x004fc800078e0200 */
[----:B---3--:R-:W-:-:S05]  /*0200*/  IMAD.WIDE R6, R5, 0x8, R6 ;  /* 0x0000000805067825 */ /* 0x008fca00078e0206 */
[----:B-1----:R0:W5:Y:S03]  /*0210*/  LDG.E.64 R22, desc[UR6][R6.64] ;  /* 0x0000000606167981 */ /* 0x002166000c1e1b00 */
[----:B------:R-:W-:Y:S05]  /*0220*/  @!P0 BRA `(.L_x_68) ;  /* 0x00000004009c8947 */ /* 0x000fea0003800000 */
[C---:B------:R-:W-:Y:S02]  /*0230*/  ISETP.GE.U32.AND P0, PT, R4.reuse, 0x8, PT ;  /* 0x000000080400780c */ /* 0x040fe40003f06070 */
[----:B------:R-:W-:Y:S02]  /*0240*/  LOP3.LUT R8, R4, 0x7, RZ, 0xc0, !PT ;  /* 0x0000000704087812 */ /* 0x000fe400078ec0ff */
[----:B------:R-:W-:Y:S02]  /*0250*/  MOV R5, RZ ;  /* 0x000000ff00057202 */ /* 0x000fe40000000f00 */
[----:B------:R-:W-:-:S07]  /*0260*/  ISETP.NE.AND P1, PT, R8, RZ, PT ;  /* 0x000000ff0800720c */ /* 0x000fce0003f25270 */
[----:B------:R-:W-:Y:S06]  /*0270*/  @!P0 BRA `(.L_x_69) ;  /* 0x0000000000b08947 */ /* 0x000fec0003800000 */
[----:B------:R-:W-:Y:S01]  /*0280*/  LOP3.LUT R5, R4, 0x7ffffff8, RZ, 0xc0, !PT ;  /* 0x7ffffff804057812 */ /* 0x000fe200078ec0ff */
[----:B------:R-:W-:-:S03]  /*0290*/  UMOV UR4, URZ ;  /* 0x000000ff00047c82 */ /* 0x000fc60008000000 */
[----:B------:R-:W-:-:S07]  /*02a0*/  IADD3 R9, PT, PT, -R5, RZ, RZ ;  /* 0x000000ff05097210 */ /* 0x000fce0007ffe1ff */
.L_x_70:
[----:B------:R-:W1:Y:S01]  /*02b0*/  LDC.64 R26, c[0x0][0x388] ;  /* 0x0000e200ff1a7b82 */ /* 0x000e620000000a00 */
[----:B------:R-:W-:Y:S02]  /*02c0*/  IMAD R13, R2, UR4, R3 ;  /* 0x00000004020d7c24 */ /* 0x000fe4000f8e0203 */
[----:B------:R-:W-:-:S05]  /*02d0*/  IMAD R15, R0, R2, UR4 ;  /* 0x00000004000f7e24 */ /* 0x000fca000f8e0202 */
[----:B------:R-:W2:Y:S01]  /*02e0*/  LDC.64 R10, c[0x0][0x390] ;  /* 0x0000e400ff0a7b82 */ /* 0x000ea20000000a00 */
[----:B-1----:R-:W-:-:S05]  /*02f0*/  IMAD.WIDE R26, R13, 0x8, R26 ;  /* 0x000000080d1a7825 */ /* 0x002fca00078e021a */
[----:B------:R-:W3:Y:S01]  /*0300*/  LDG.E.64 R20, desc[UR6][R26.64] ;  /* 0x000000061a147981 */ /* 0x000ee2000c1e1b00 */
[----:B--2---:R-:W-:-:S05]  /*0310*/  IMAD.WIDE R10, R15, 0x8, R10 ;  /* 0x000000080f0a7825 */ /* 0x004fca00078e020a */
[----:B------:R-:W3:Y:S01]  /*0320*/  LDG.E.64 R18, desc[UR6][R10.64] ;  /* 0x000000060a127981 */ /* 0x000ee2000c1e1b00 */
[----:B------:R-:W-:-:S03]  /*0330*/  IMAD.WIDE R28, R2, 0x8, R26 ;  /* 0x00000008021c7825 */ /* 0x000fc600078e021a */
[----:B------:R-:W2:Y:S04]  /*0340*/  LDG.E.64 R14, desc[UR6][R10.64+0x8] ;  /* 0x000008060a0e7981 */ /* 0x000ea8000c1e1b00 */
[----:B------:R-:W2:Y:S01]  /*0350*/  LDG.E.64 R16, desc[UR6][R28.64] ;  /* 0x000000061c107981 */ /* 0x000ea2000c1e1b00 */
[C---:B------:R-:W-:Y:S01]  /*0360*/  IMAD.WIDE R12, R2.reuse, 0x8, R28 ;  /* 0x00000008020c7825 */ /* 0x040fe200078e021c */
[----:B---3-5:R-:W-:Y:S02]  /*0370*/  DFMA R22, R20, R18, R22 ;  /* 0x000000121416722b */ /* 0x028fe40000000016 */
[----:B------:R-:W3:Y:S04]  /*0380*/  LDG.E.64 R20, desc[UR6][R10.64+0x10] ;  /* 0x000010060a147981 */ /* 0x000ee8000c1e1b00 */
[----:B------:R-:W3:Y:S01]  /*0390*/  LDG.E.64 R18, desc[UR6][R12.64] ;  /* 0x000000060c127981 */ /* 0x000ee2000c1e1b00 */
[----:B------:R-:W-:Y:S01]  /*03a0*/  IMAD.WIDE R24, R2, 0x8, R12 ;  /* 0x0000000802187825 */ /* 0x000fe200078e020c */
[----:B--2---:R-:W-:-:S02]  /*03b0*/  DFMA R22, R16, R14, R22 ;  /* 0x0000000e1016722b */ /* 0x004fc40000000016 */
[----:B------:R-:W2:Y:S04]  /*03c0*/  LDG.E.64 R14, desc[UR6][R10.64+0x18] ;  /* 0x000018060a0e7981 */ /* 0x000ea8000c1e1b00 */
[----:B------:R-:W2:Y:S01]  /*03d0*/  LDG.E.64 R16, desc[UR6][R24.64] ;  /* 0x0000000618107981 */ /* 0x000ea2000c1e1b00 */
[----:B------:R-:W-:-:S03]  /*03e0*/  IMAD.WIDE R26, R2, 0x8, R24 ;  /* 0x00000008021a7825 */ /* 0x000fc600078e0218 */
[----:B------:R-:W4:Y:S01]  /*03f0*/  LDG.E.64 R12, desc[UR6][R10.64+0x28] ;  /* 0x000028060a0c7981 */ /* 0x000f22000c1e1b00 */
[----:B---3--:R-:W-:-:S03]  /*0400*/  DFMA R22, R18, R20, R22 ;  /* 0x000000141216722b */ /* 0x008fc60000000016 */
[----:B------:R-:W3:Y:S04]  /*0410*/  LDG.E.64 R18, desc[UR6][R10.64+0x20] ;  /* 0x000020060a127981 */ /* 0x000ee8000c1e1b00 */
[----:B------:R-:W3:Y:S01]  /*0420*/  LDG.E.64 R20, desc[UR6][R26.64] ;  /* 0x000000061a147981 */ /* 0x000ee2000c1e1b00 */
[C---:B------:R-:W-:Y:S01]  /*0430*/  IMAD.WIDE R28, R2.reuse, 0x8, R26 ;  /* 0x00000008021c7825 */ /* 0x040fe200078e021a */
[----:B--2---:R-:W-:Y:S02]  /*0440*/  DFMA R16, R16, R14, R22 ;  /* 0x0000000e1010722b */ /* 0x004fe40000000016 */
[----:B------:R-:W2:Y:S04]  /*0450*/  LDG.E.64 R22, desc[UR6][R10.64+0x38] ;  /* 0x000038060a167981 */ /* 0x000ea8000c1e1b00 */
[----:B------:R1:W4:Y:S02]  /*0460*/  LDG.E.64 R14, desc[UR6][R28.64] ;  /* 0x000000061c0e7981 */ /* 0x000324000c1e1b00 */
[----:B-1----:R-:W-:-:S04]  /*0470*/  IMAD.WIDE R28, R2, 0x8, R28 ;  /* 0x00000008021c7825 */ /* 0x002fc800078e021c */
[----:B------:R-:W-:-:S06]  /*0480*/  IMAD.WIDE R24, R2, 0x8, R28 ;  /* 0x0000000802187825 */ /* 0x000fcc00078e021c */
[----:B------:R-:W2:Y:S01]  /*0490*/  LDG.E.64 R24, desc[UR6][R24.64] ;  /* 0x0000000618187981 */ /* 0x000ea2000c1e1b00 */
[----:B---3--:R-:W-:-:S03]  /*04a0*/  DFMA R20, R20, R18, R16 ;  /* 0x000000121414722b */ /* 0x008fc60000000010 */
[----:B------:R-:W3:Y:S04]  /*04b0*/  LDG.E.64 R16, desc[UR6][R10.64+0x30] ;  /* 0x000030060a107981 */ /* 0x000ee8000c1e1b00 */
[----:B------:R-:W3:Y:S01]  /*04c0*/  LDG.E.64 R18, desc[UR6][R28.64] ;  /* 0x000000061c127981 */ /* 0x000ee2000c1e1b00 */
[----:B------:R-:W-:Y:S01]  /*04d0*/  IADD3 R9, PT, PT, R9, 0x8, RZ ;  /* 0x0000000809097810 */ /* 0x000fe20007ffe0ff */
[----:B----4-:R-:W-:-:S03]  /*04e0*/  DFMA R12, R14, R12, R20 ;  /* 0x0000000c0e0c722b */ /* 0x010fc60000000014 */
[----:B------:R-:W-:Y:S01]  /*04f0*/  ISETP.NE.AND P0, PT, R9, RZ, PT ;  /* 0x000000ff0900720c */ /* 0x000fe20003f05270 */
[----:B------:R-:W-:-:S04]  /*0500*/  UIADD3 UR4, UPT, UPT, UR4, 0x8, URZ ;  /* 0x0000000804047890 */ /* 0x000fc8000fffe0ff */
[----:B---3--:R-:W-:-:S08]  /*0510*/  DFMA R12, R18, R16, R12 ;  /* 0x00000010120c722b */ /* 0x008fd0000000000c */
[----:B--2---:R-:W-:Y:S01]  /*0520*/  DFMA R22, R24, R22, R12 ;  /* 0x000000161816722b */ /* 0x004fe2000000000c */
[----:B------:R-:W-:Y:S10]  /*0530*/  @P0 BRA `(.L_x_70) ;  /* 0xfffffffc005c0947 */ /* 0x000ff4000383ffff */
.L_x_69:
[----:B------:R-:W-:Y:S05]  /*0540*/  @!P1 BRA `(.L_x_68) ;  /* 0x0000000000d49947 */ /* 0x000fea0003800000 */
[----:B------:R-:W-:Y:S02]  /*0550*/  ISETP.GE.U32.AND P0, PT, R8, 0x4, PT ;  /* 0x000000040800780c */ /* 0x000fe40003f06070 */
[----:B------:R-:W-:-:S04]  /*0560*/  LOP3.LUT R26, R4, 0x3, RZ, 0xc0, !PT ;  /* 0x00000003041a7812 */ /* 0x000fc800078ec0ff */
[----:B------:R-:W-:-:S07]  /*0570*/  ISETP.NE.AND P1, PT, R26, RZ, PT ;  /* 0x000000ff1a00720c */ /* 0x000fce0003f25270 */
[----:B------:R-:W-:Y:S06]  /*0580*/  @!P0 BRA `(.L_x_71) ;  /* 0x0000000000588947 */ /* 0x000fec0003800000 */
[----:B------:R-:W1:Y:S01]  /*0590*/  LDC.64 R10, c[0x0][0x388] ;  /* 0x0000e200ff0a7b82 */ /* 0x000e620000000a00 */
[-C--:B------:R-:W-:Y:S02]  /*05a0*/  IMAD R9, R5, R2.reuse, R3 ;  /* 0x0000000205097224 */ /* 0x080fe400078e0203 */
[----:B------:R-:W-:-:S05]  /*05b0*/  IMAD R13, R0, R2, R5 ;  /* 0x00000002000d7224 */ /* 0x000fca00078e0205 */
        /* <DEDUP_REMOVED lines=8> */
[----:B------:R-:W-:-:S05]  /*0640*/  IMAD.WIDE R8, R2, 0x8, R12 ;  /* 0x0000000802087825 */ /* 0x000fca00078e020c */
[----:B------:R-:W4:Y:S01]  /*0650*/  LDG.E.64 R10, desc[UR6][R8.64] ;  /* 0x00000006080a7981 */ /* 0x000f22000c1e1b00 */
[----:B------:R-:W-:-:S03]  /*0660*/  IMAD.WIDE R24, R2, 0x8, R8 ;  /* 0x0000000802187825 */ /* 0x000fc600078e0208 */
[----:B------:R-:W4:Y:S04]  /*0670*/  LDG.E.64 R12, desc[UR6][R28.64+0x10] ;  /* 0x000010061c0c7981 */ /* 0x000f28000c1e1b00 */
[----:B------:R-:W4:Y:S04]  /*0680*/  LDG.E.64 R24, desc[UR6][R24.64] ;  /* 0x0000000618187981 */ /* 0x000f28000c1e1b00 */
[----:B------:R-:W4:Y:S01]  /*0690*/  LDG.E.64 R8, desc[UR6][R28.64+0x18] ;  /* 0x000018061c087981 */ /* 0x000f22000c1e1b00 */
[----:B------:R-:W-:Y:S01]  /*06a0*/  IADD3 R5, PT, PT, R5, 0x4, RZ ;  /* 0x0000000405057810 */ /* 0x000fe20007ffe0ff */
[----:B---3-5:R-:W-:-:S08]  /*06b0*/  DFMA R18, R18, R20, R22 ;  /* 0x000000141212722b */ /* 0x028fd00000000016 */
[----:B--2---:R-:W-:-:S08]  /*06c0*/  DFMA R14, R14, R16, R18 ;  /* 0x000000100e0e722b */ /* 0x004fd00000000012 */
[----:B----4-:R-:W-:-:S08]  /*06d0*/  DFMA R10, R10, R12, R14 ;  /* 0x0000000c0a0a722b */ /* 0x010fd0000000000e */
[----:B------:R-:W-:-:S11]  /*06e0*/  DFMA R22, R24, R8, R10 ;  /* 0x000000081816722b */ /* 0x000fd6000000000a */
.L_x_71:
[----:B------:R-:W-:Y:S05]  /*06f0*/  @!P1 BRA `(.L_x_68) ;  /* 0x0000000000689947 */ /* 0x000fea0003800000 */
[----:B------:R-:W-:Y:S02]  /*0700*/  ISETP.NE.AND P0, PT, R26, 0x1, PT ;  /* 0x000000011a00780c */ /* 0x000fe40003f05270 */
[----:B------:R-:W-:-:S04]  /*0710*/  LOP3.LUT R4, R4, 0x1, RZ, 0xc0, !PT ;  /* 0x0000000104047812 */ /* 0x000fc800078ec0ff */
[----:B------:R-:W-:-:S07]  /*0720*/  ISETP.NE.U32.AND P1, PT, R4, 0x1, PT ;  /* 0x000000010400780c */ /* 0x000fce0003f25070 */
[----:B------:R-:W1:Y:S01]  /*0730*/  @P0 LDC.64 R8, c[0x0][0x388] ;  /* 0x0000e200ff080b82 */ /* 0x000e620000000a00 */
[CC--:B------:R-:W-:Y:S02]  /*0740*/  @P0 IMAD R21, R5.reuse, R2.reuse, R3 ;  /* 0x0000000205150224 */ /* 0x0c0fe400078e0203 */
[----:B------:R-:W-:Y:S01]  /*0750*/  @P0 IMAD R11, R0, R2, R5 ;  /* 0x00000002000b0224 */ /* 0x000fe200078e0205 */
[----:B------:R-:W-:-:S04]  /*0760*/  @P0 IADD3 R5, PT, PT, R5, 0x2, RZ ;  /* 0x0000000205050810 */ /* 0x000fc80007ffe0ff */
[----:B------:R-:W2:Y:S08]  /*0770*/  @P0 LDC.64 R18, c[0x0][0x390] ;  /* 0x0000e400ff120b82 */ /* 0x000eb00000000a00 */
[----:B------:R-:W3:Y:S08]  /*0780*/  @!P1 LDC.64 R14, c[0x0][0x388] ;  /* 0x0000e200ff0e9b82 */ /* 0x000ef00000000a00 */
[----:B------:R-:W4:Y:S01]  /*0790*/  @!P1 LDC.64 R12, c[0x0][0x390] ;  /* 0x0000e400ff0c9b82 */ /* 0x000f220000000a00 */
[----:B-1----:R-:W-:-:S04]  /*07a0*/  @P0 IMAD.WIDE R20, R21, 0x8, R8 ;  /* 0x0000000815140825 */ /* 0x002fc800078e0208 */
[----:B--2---:R-:W-:Y:S02]  /*07b0*/  @P0 IMAD.WIDE R18, R11, 0x8, R18 ;  /* 0x000000080b120825 */ /* 0x004fe400078e0212 */
[----:B------:R-:W2:Y:S02]  /*07c0*/  @P0 LDG.E.64 R10, desc[UR6][R20.64] ;  /* 0x00000006140a0981 */ /* 0x000ea4000c1e1b00 */
[----:B------:R-:W-:Y:S02]  /*07d0*/  @P0 IMAD.WIDE R16, R2, 0x8, R20 ;  /* 0x0000000802100825 */ /* 0x000fe400078e0214 */
[----:B------:R-:W2:Y:S02]  /*07e0*/  @P0 LDG.E.64 R8, desc[UR6][R18.64] ;  /* 0x0000000612080981 */ /* 0x000ea4000c1e1b00 */
[-C--:B------:R-:W-:Y:S02]  /*07f0*/  @!P1 IMAD R25, R5, R2.reuse, R3 ;  /* 0x0000000205199224 */ /* 0x080fe400078e0203 */
[----:B------:R-:W-:Y:S01]  /*0800*/  @!P1 IMAD R5, R0, R2, R5 ;  /* 0x0000000200059224 */ /* 0x000fe200078e0205 */
[----:B------:R-:W2:Y:S01]  /*0810*/  @P0 LDG.E.64 R16, desc[UR6][R16.64] ;  /* 0x0000000610100981 */ /* 0x000ea2000c1e1b00 */
[----:B---3--:R-:W-:-:S03]  /*0820*/  @!P1 IMAD.WIDE R14, R25, 0x8, R14 ;  /* 0x00000008190e9825 */ /* 0x008fc600078e020e */
[----:B------:R-:W3:Y:S01]  /*0830*/  @P0 LDG.E.64 R2, desc[UR6][R18.64+0x8] ;  /* 0x0000080612020981 */ /* 0x000ee2000c1e1b00 */
[----:B----4-:R-:W-:-:S03]  /*0840*/  @!P1 IMAD.WIDE R12, R5, 0x8, R12 ;  /* 0x00000008050c9825 */ /* 0x010fc600078e020c */
[----:B------:R-:W4:Y:S04]  /*0850*/  @!P1 LDG.E.64 R14, desc[UR6][R14.64] ;  /* 0x000000060e0e9981 */ /* 0x000f28000c1e1b00 */
[----:B------:R-:W4:Y:S01]  /*0860*/  @!P1 LDG.E.64 R12, desc[UR6][R12.64] ;  /* 0x000000060c0c9981 */ /* 0x000f22000c1e1b00 */
[----:B--2--5:R-:W-:-:S08]  /*0870*/  @P0 DFMA R8, R10, R8, R22 ;  /* 0x000000080a08022b */ /* 0x024fd00000000016 */
[----:B---3--:R-:W-:-:S08]  /*0880*/  @P0 DFMA R22, R16, R2, R8 ;  /* 0x000000021016022b */ /* 0x008fd00000000008 */
[----:B----4-:R-:W-:-:S11]  /*0890*/  @!P1 DFMA R22, R14, R12, R22 ;  /* 0x0000000c0e16922b */ /* 0x010fd60000000016 */
.L_x_68:
[----:B-----5:R-:W-:Y:S01]  /*08a0*/  STG.E.64 desc[UR6][R6.64], R22 ;  /* 0x0000001606007986 */ /* 0x020fe2000c101b06 */
[----:B------:R-:W-:Y:S05]  /*08b0*/  EXIT ;  /* 0x000000000000794d */ /* 0x000fea0003800000 */
.L_x_72:
        /* <DEDUP_REMOVED lines=12> */
.L_x_74:


//--------------------- .nv.global.init           --------------------------
	.section	.nv.global.init,"aw",@progbits
.nv.global.init:
	.type		$str$2,@object
	.size		$str$2,($str - $str$2)
$str$2:
        /*0000*/ 	.byte	0x0a, 0x00
	.type		$str,@object
	.size		$str,($str$1 - $str)
$str:
        /*0002*/ 	.byte	0x20, 0x00
	.type		$str$1,@object
	.size		$str$1,(.L_1 - $str$1)
$str$1:
        /*0004*/ 	.byte	0x25, 0x2e, 0x30, 0x66, 0x20, 0x00
.L_1:


//--------------------- .nv.shared.reserved.0     --------------------------
	.section	.nv.shared.reserved.0,"aw",@nobits
	.weak		__nv_reservedSMEM_offset_0_alias
	.size		__nv_reservedSMEM_offset_0_alias, 0, 64
	.other		__nv_reservedSMEM_offset_0_alias,@"STO_CUDA_RESERVED_SHARED STV_DEFAULT"
__nv_reservedSMEM_offset_0_alias:
	.zero		0
	.zero		64


//--------------------- .nv.constant0._Z17printDeviceMatrixPdi --------------------------
	.section	.nv.constant0._Z17printDeviceMatrixPdi,"a",@progbits
	.sectionflags	@""
	.align	4
.nv.constant0._Z17printDeviceMatrixPdi:
	.zero		908


//--------------------- .nv.constant0._Z8do_blockiPdS_S_iii --------------------------
	.section	.nv.constant0._Z8do_blockiPdS_S_iii,"a",@progbits
	.sectionflags	@""
	.align	4
.nv.constant0._Z8do_blockiPdS_S_iii:
	.zero		940


//--------------------- SYMBOLS --------------------------

	.type		.nv.reservedSmem.offset0,@object
	.size		.nv.reservedSmem.offset0,0x4
	.type		vprintf,@function
